// auto-generated by cutlass_sweep.gemm — config: {"arch": "sm_90", "cluster_m": 4, "cluster_n": 1, "dtype": "tf32", "dtype_b": "tf32", "layout": "nt", "stages": 0, "tile_k": 32, "tile_m": 128, "tile_n": 128}
#include "cutlass/cutlass.h"
#include "cutlass/gemm/collective/collective_builder.hpp"
#include "cutlass/gemm/device/gemm_universal_adapter.h"
#include "cutlass/gemm/kernel/gemm_universal.hpp"
#include "cutlass/epilogue/collective/collective_builder.hpp"

using ElemA = cutlass::tfloat32_t;
using ElemB = cutlass::tfloat32_t;
using ElemCD = cutlass::tfloat32_t;
using Acc  = float;
using TileShape    = cute::Shape<cute::_128, cute::_128, cute::_32>;
using ClusterShape = cute::Shape<cute::_4, cute::_1, cute::_1>;

using CollectiveEpilogue = typename cutlass::epilogue::collective::CollectiveBuilder<
    cutlass::arch::Sm90, cutlass::arch::OpClassTensorOp,
    TileShape, ClusterShape,
    cutlass::epilogue::collective::EpilogueTileAuto,
    Acc, Acc,
    ElemCD, cutlass::layout::RowMajor, 128 / cutlass::sizeof_bits<ElemCD>::value,
    ElemCD, cutlass::layout::RowMajor, 128 / cutlass::sizeof_bits<ElemCD>::value,
    cutlass::epilogue::collective::EpilogueScheduleAuto
  >::CollectiveOp;

using CollectiveMainloop = typename cutlass::gemm::collective::CollectiveBuilder<
    cutlass::arch::Sm90, cutlass::arch::OpClassTensorOp,
    ElemA, cutlass::layout::RowMajor, 128 / cutlass::sizeof_bits<ElemA>::value,
    ElemB, cutlass::layout::ColumnMajor, 128 / cutlass::sizeof_bits<ElemB>::value,
    Acc,
    TileShape, ClusterShape,
    cutlass::gemm::collective::StageCountAutoCarveout<static_cast<int>(sizeof(typename CollectiveEpilogue::SharedStorage))>,
    cutlass::gemm::collective::KernelScheduleAuto
  >::CollectiveOp;

using GemmKernel = cutlass::gemm::kernel::GemmUniversal<
    cute::Shape<int,int,int,int>,
    CollectiveMainloop,
    CollectiveEpilogue
>;
using Gemm = cutlass::gemm::device::GemmUniversalAdapter<GemmKernel>;

// Force the device kernel symbol into the cubin without needing a host main.
auto* _anchor = &cutlass::device_kernel<GemmKernel>;


// ===== COMPILED SASS (sm_90a) =====

	.target	sm_90a

	.elftype	@"ET_EXEC"


//--------------------- .note.nv.tkinfo           --------------------------
	.section	.note.nv.tkinfo,"",@"SHT_NOTE"
	.sectionflags	@"SHF_NOTE_NV_TKINFO"
	.tkinfo
        /*0018*/ 	.word	0x00000002
        /*0030*/ 	.string	""
        /*0030*/ 	.string	"ptxas"
        /*0030*/ 	.string	"Cuda compilation tools, release 13.0, V13.0.88"
        /*0030*/ 	.string	"Build cuda_13.0.r13.0/compiler.36424714_0"
        /*0030*/ 	.string	"-arch sm_90a -m 64 "



//--------------------- .note.nv.cuinfo           --------------------------
	.section	.note.nv.cuinfo,"",@"SHT_NOTE"
	.sectionflags	@"SHF_NOTE_NV_CUINFO"
        /*0018*/ 	.short	0x0002
        /*001a*/ 	.short	0x005a
        /*001c*/ 	.short	0x0082
	.zero		2


//--------------------- .nv.info                  --------------------------
	.section	.nv.info,"",@"SHT_CUDA_INFO"
	.align	4


	//----- nvinfo : EIATTR_REGCOUNT
	.align		4
        /*0000*/ 	.byte	0x04, 0x2f
        /*0002*/ 	.short	(.L_15 - .L_14)
	.align		4
.L_14:
        /*0004*/ 	.word	index@(_ZN7cutlass13device_kernelINS_4gemm6kernel13GemmUniversalIN4cute5tupleIJiiiiEEENS1_10collective13CollectiveMmaINS1_34MainloopSm90TmaGmmaWarpSpecializedILi7ENS5_IJNS4_1CILi4EEENSA_ILi1EEESC_EEENS1_35KernelTmaWarpSpecializedCooperativeEEENS5_IJNSA_ILi128EEESG_NSA_ILi32EEEEEENS_10tfloat32_tENS5_IJlSC_lEEESJ_SK_NS4_8TiledMMAINS4_8MMA_AtomIJNS4_4SM904GMMA30MMA_64x128x8_F32TF32TF32_SS_TNILNSO_7ScaleInE1ELSQ_1EEEEEENS4_6LayoutINS5_IJNSA_ILi2EEESC_SC_EEENS5_IJSC_NSA_ILi0EEESW_EEEEENS5_IJNS4_10UnderscoreESZ_SZ_EEEEENS4_13SM90_TMA_LOADENS4_14ComposedLayoutINS4_7SwizzleILi3ELi4ELi3EEENS4_18smem_ptr_flag_bitsILi32EEENST_INS5_IJNSA_ILi8EEESH_EEENS5_IJSH_SC_EEEEEEEvNS4_8identityENS4_23SM90_TMA_LOAD_MULTICASTES1C_vS1D_EENS_8epilogue10collective6detail29Sm90TmaWarpSpecializedAdapterINS1H_15DefaultEpilogueISJ_SK_SK_NS1G_6thread17LinearCombinationISJ_Li1EffLNS1L_9ScaleType4KindE0ELNS_15FloatRoundStyleE2ESJ_EENS1_15EpilogueDefaultEEEEEvvEEEEvNT_6ParamsE)
        /*0008*/ 	.word	0x000000a8


	//----- nvinfo : EIATTR_FRAME_SIZE
	.align		4
.L_15:
        /*000c*/ 	.byte	0x04, 0x11
        /*000e*/ 	.short	(.L_17 - .L_16)
	.align		4
.L_16:
        /*0010*/ 	.word	index@(_ZN7cutlass13device_kernelINS_4gemm6kernel13GemmUniversalIN4cute5tupleIJiiiiEEENS1_10collective13CollectiveMmaINS1_34MainloopSm90TmaGmmaWarpSpecializedILi7ENS5_IJNS4_1CILi4EEENSA_ILi1EEESC_EEENS1_35KernelTmaWarpSpecializedCooperativeEEENS5_IJNSA_ILi128EEESG_NSA_ILi32EEEEEENS_10tfloat32_tENS5_IJlSC_lEEESJ_SK_NS4_8TiledMMAINS4_8MMA_AtomIJNS4_4SM904GMMA30MMA_64x128x8_F32TF32TF32_SS_TNILNSO_7ScaleInE1ELSQ_1EEEEEENS4_6LayoutINS5_IJNSA_ILi2EEESC_SC_EEENS5_IJSC_NSA_ILi0EEESW_EEEEENS5_IJNS4_10UnderscoreESZ_SZ_EEEEENS4_13SM90_TMA_LOADENS4_14ComposedLayoutINS4_7SwizzleILi3ELi4ELi3EEENS4_18smem_ptr_flag_bitsILi32EEENST_INS5_IJNSA_ILi8EEESH_EEENS5_IJSH_SC_EEEEEEEvNS4_8identityENS4_23SM90_TMA_LOAD_MULTICASTES1C_vS1D_EENS_8epilogue10collective6detail29Sm90TmaWarpSpecializedAdapterINS1H_15DefaultEpilogueISJ_SK_SK_NS1G_6thread17LinearCombinationISJ_Li1EffLNS1L_9ScaleType4KindE0ELNS_15FloatRoundStyleE2ESJ_EENS1_15EpilogueDefaultEEEEEvvEEEEvNT_6ParamsE)
        /*0014*/ 	.word	0x00000000


	//----- nvinfo : EIATTR_MIN_STACK_SIZE
	.align		4
.L_17:
        /*0018*/ 	.byte	0x04, 0x12
        /*001a*/ 	.short	(.L_19 - .L_18)
	.align		4
.L_18:
        /*001c*/ 	.word	index@(_ZN7cutlass13device_kernelINS_4gemm6kernel13GemmUniversalIN4cute5tupleIJiiiiEEENS1_10collective13CollectiveMmaINS1_34MainloopSm90TmaGmmaWarpSpecializedILi7ENS5_IJNS4_1CILi4EEENSA_ILi1EEESC_EEENS1_35KernelTmaWarpSpecializedCooperativeEEENS5_IJNSA_ILi128EEESG_NSA_ILi32EEEEEENS_10tfloat32_tENS5_IJlSC_lEEESJ_SK_NS4_8TiledMMAINS4_8MMA_AtomIJNS4_4SM904GMMA30MMA_64x128x8_F32TF32TF32_SS_TNILNSO_7ScaleInE1ELSQ_1EEEEEENS4_6LayoutINS5_IJNSA_ILi2EEESC_SC_EEENS5_IJSC_NSA_ILi0EEESW_EEEEENS5_IJNS4_10UnderscoreESZ_SZ_EEEEENS4_13SM90_TMA_LOADENS4_14ComposedLayoutINS4_7SwizzleILi3ELi4ELi3EEENS4_18smem_ptr_flag_bitsILi32EEENST_INS5_IJNSA_ILi8EEESH_EEENS5_IJSH_SC_EEEEEEEvNS4_8identityENS4_23SM90_TMA_LOAD_MULTICASTES1C_vS1D_EENS_8epilogue10collective6detail29Sm90TmaWarpSpecializedAdapterINS1H_15DefaultEpilogueISJ_SK_SK_NS1G_6thread17LinearCombinationISJ_Li1EffLNS1L_9ScaleType4KindE0ELNS_15FloatRoundStyleE2ESJ_EENS1_15EpilogueDefaultEEEEEvvEEEEvNT_6ParamsE)
        /*0020*/ 	.word	0x00000000
.L_19:


//--------------------- .nv.compat                --------------------------
	.section	.nv.compat,"",@"SHT_CUDA_COMPAT_INFO"
	.align	4
        /*0000*/ 	.byte	0x02, 0x09, 0x01, 0x00, 0x02, 0x02, 0x04, 0x00, 0x02, 0x05, 0x05, 0x00, 0x03, 0x07, 0x01, 0x01
        /*0010*/ 	.byte	0x02, 0x03, 0x01, 0x00, 0x02, 0x06, 0x01, 0x00, 0x04, 0x0b, 0x08, 0x00, 0x00, 0x00, 0x00, 0x00
        /*0020*/ 	.byte	0x00, 0x00, 0x00, 0x00


//--------------------- .nv.info._ZN7cutlass13device_kernelINS_4gemm6kernel13GemmUniversalIN4cute5tupleIJiiiiEEENS1_10collective13CollectiveMmaINS1_34MainloopSm90TmaGmmaWarpSpecializedILi7ENS5_IJNS4_1CILi4EEENSA_ILi1EEESC_EEENS1_35KernelTmaWarpSpecializedCooperativeEEENS5_IJNSA_ILi128EEESG_NSA_ILi32EEEEEENS_10tfloat32_tENS5_IJlSC_lEEESJ_SK_NS4_8TiledMMAINS4_8MMA_AtomIJNS4_4SM904GMMA30MMA_64x128x8_F32TF32TF32_SS_TNILNSO_7ScaleInE1ELSQ_1EEEEEENS4_6LayoutINS5_IJNSA_ILi2EEESC_SC_EEENS5_IJSC_NSA_ILi0EEESW_EEEEENS5_IJNS4_10UnderscoreESZ_SZ_EEEEENS4_13SM90_TMA_LOADENS4_14ComposedLayoutINS4_7SwizzleILi3ELi4ELi3EEENS4_18smem_ptr_flag_bitsILi32EEENST_INS5_IJNSA_ILi8EEESH_EEENS5_IJSH_SC_EEEEEEEvNS4_8identityENS4_23SM90_TMA_LOAD_MULTICASTES1C_vS1D_EENS_8epilogue10collective6detail29Sm90TmaWarpSpecializedAdapterINS1H_15DefaultEpilogueISJ_SK_SK_NS1G_6thread17LinearCombinationISJ_Li1EffLNS1L_9ScaleType4KindE0ELNS_15FloatRoundStyleE2ESJ_EENS1_15EpilogueDefaultEEEEEvvEEEEvNT_6ParamsE --------------------------
	.section	.nv.info._ZN7cutlass13device_kernelINS_4gemm6kernel13GemmUniversalIN4cute5tupleIJiiiiEEENS1_10collective13CollectiveMmaINS1_34MainloopSm90TmaGmmaWarpSpecializedILi7ENS5_IJNS4_1CILi4EEENSA_ILi1EEESC_EEENS1_35KernelTmaWarpSpecializedCooperativeEEENS5_IJNSA_ILi128EEESG_NSA_ILi32EEEEEENS_10tfloat32_tENS5_IJlSC_lEEESJ_SK_NS4_8TiledMMAINS4_8MMA_AtomIJNS4_4SM904GMMA30MMA_64x128x8_F32TF32TF32_SS_TNILNSO_7ScaleInE1ELSQ_1EEEEEENS4_6LayoutINS5_IJNSA_ILi2EEESC_SC_EEENS5_IJSC_NSA_ILi0EEESW_EEEEENS5_IJNS4_10UnderscoreESZ_SZ_EEEEENS4_13SM90_TMA_LOADENS4_14ComposedLayoutINS4_7SwizzleILi3ELi4ELi3EEENS4_18smem_ptr_flag_bitsILi32EEENST_INS5_IJNSA_ILi8EEESH_EEENS5_IJSH_SC_EEEEEEEvNS4_8identityENS4_23SM90_TMA_LOAD_MULTICASTES1C_vS1D_EENS_8epilogue10collective6detail29Sm90TmaWarpSpecializedAdapterINS1H_15DefaultEpilogueISJ_SK_SK_NS1G_6thread17LinearCombinationISJ_Li1EffLNS1L_9ScaleType4KindE0ELNS_15FloatRoundStyleE2ESJ_EENS1_15EpilogueDefaultEEEEEvvEEEEvNT_6ParamsE,"",@"SHT_CUDA_INFO"
	.sectionflags	@""
	.align	4


	//----- nvinfo : EIATTR_CUDA_API_VERSION
	.align		4
        /*0000*/ 	.byte	0x04, 0x37
        /*0002*/ 	.short	(.L_21 - .L_20)
.L_20:
        /*0004*/ 	.word	0x00000082


	//----- nvinfo : EIATTR_KPARAM_INFO
	.align		4
.L_21:
        /*0008*/ 	.byte	0x04, 0x17
        /*000a*/ 	.short	(.L_23 - .L_22)
.L_22:
        /*000c*/ 	.word	0x00000000
        /*0010*/ 	.short	0x0000
        /*0012*/ 	.short	0x0070
        /*0014*/ 	.byte	0x00, 0xf0, 0x01, 0x10


	//----- nvinfo : EIATTR_SPARSE_MMA_MASK
	.align		4
.L_23:
        /*0018*/ 	.byte	0x03, 0x50
        /*001a*/ 	.short	0x0000


	//----- nvinfo : EIATTR_MAXREG_COUNT
	.align		4
        /*001c*/ 	.byte	0x03, 0x1b
        /*001e*/ 	.short	0x00a8


	//----- nvinfo : EIATTR_NUM_BARRIERS
	.align		4
        /*0020*/ 	.byte	0x02, 0x4c
        /*0022*/ 	.byte	0x01
	.zero		1


	//----- nvinfo : EIATTR_EXTERNS
	.align		4
        /*0024*/ 	.byte	0x04, 0x0f
        /*0026*/ 	.short	(.L_25 - .L_24)


	//   ....[0]....
	.align		4
.L_24:
        /*0028*/ 	.word	index@(__assertfail)


	//----- nvinfo : EIATTR_MERCURY_ISA_VERSION
	.align		4
.L_25:
        /*002c*/ 	.byte	0x03, 0x5f
        /*002e*/ 	.short	0x0101


	//----- nvinfo : EIATTR_INT_WARP_WIDE_INSTR_OFFSETS
	.align		4
        /*0030*/ 	.byte	0x04, 0x31
        /*0032*/ 	.short	(.L_27 - .L_26)


	//   ....[0]....
.L_26:
        /*0034*/ 	.word	0x00000540


	//   ....[1]....
        /*0038*/ 	.word	0x00000560


	//   ....[2]....
        /*003c*/ 	.word	0x00000710


	//----- nvinfo : EIATTR_COOP_GROUP_MASK_REGIDS
	.align		4
.L_27:
        /*0040*/ 	.byte	0x04, 0x29
        /*0042*/ 	.short	(.L_29 - .L_28)


	//   ....[0]....
.L_28:
        /*0044*/ 	.word	0xffffffff


	//   ....[1]....
        /*0048*/ 	.word	0xffffffff


	//   ....[2]....
        /*004c*/ 	.word	0xffffffff


	//   ....[3]....
        /*0050*/ 	.word	0xffffffff


	//   ....[4]....
        /*0054*/ 	.word	0xffffffff


	//   ....[5]....
        /*0058*/ 	.word	0xffffffff


	//----- nvinfo : EIATTR_COOP_GROUP_INSTR_OFFSETS
	.align		4
.L_29:
        /*005c*/ 	.byte	0x04, 0x28
        /*005e*/ 	.short	(.L_31 - .L_30)


	//   ....[0]....
.L_30:
        /*0060*/ 	.word	0x00000060


	//   ....[1]....
        /*0064*/ 	.word	0x00000070


	//   ....[2]....
        /*0068*/ 	.word	0x00000130


	//   ....[3]....
        /*006c*/ 	.word	0x00000360


	//   ....[4]....
        /*0070*/ 	.word	0x00000880


	//   ....[5]....
        /*0074*/ 	.word	0x00001500


	//----- nvinfo : EIATTR_REG_RECONFIG
	.align		4
.L_31:
        /*0078*/ 	.byte	0x01, 0x54
	.zero		2


	//----- nvinfo : EIATTR_SYSCALL_OFFSETS
	.align		4
        /*007c*/ 	.byte	0x04, 0x46
        /*007e*/ 	.short	(.L_33 - .L_32)


	//   ....[0]....
.L_32:
        /*0080*/ 	.word	0x000016f0


	//----- nvinfo : EIATTR_MBARRIER_INSTR_OFFSETS
	.align		4
.L_33:
        /*0084*/ 	.byte	0x04, 0x39
        /*0086*/ 	.short	(.L_35 - .L_34)


	//   ....[0]....
.L_34:
        /*0088*/ 	.word	0x00000250
        /*008c*/ 	.word	0x000000ff
        /*0090*/ 	.word	0x00000000
        /*0094*/ 	.short	0x0100
        /*0096*/ 	.byte	0x08
	.zero		1


	//   ....[1]....
        /*0098*/ 	.word	0x00000260
        /*009c*/ 	.word	0x000000ff
        /*00a0*/ 	.word	0x00000038
        /*00a4*/ 	.short	0x0100
        /*00a6*/ 	.byte	0x08
	.zero		1


	//   ....[2]....
        /*00a8*/ 	.word	0x00000270
        /*00ac*/ 	.word	0x000000ff
        /*00b0*/ 	.word	0x00000008
        /*00b4*/ 	.short	0x0100
        /*00b6*/ 	.byte	0x08
	.zero		1


	//   ....[3]....
        /*00b8*/ 	.word	0x00000280
        /*00bc*/ 	.word	0x000000ff
        /*00c0*/ 	.word	0x00000040
        /*00c4*/ 	.short	0x0100
        /*00c6*/ 	.byte	0x08
	.zero		1


	//   ....[4]....
        /*00c8*/ 	.word	0x00000290
        /*00cc*/ 	.word	0x000000ff
        /*00d0*/ 	.word	0x00000010
        /*00d4*/ 	.short	0x0100
        /*00d6*/ 	.byte	0x08
	.zero		1


	//   ....[5]....
        /*00d8*/ 	.word	0x000002a0
        /*00dc*/ 	.word	0x000000ff
        /*00e0*/ 	.word	0x00000048
        /*00e4*/ 	.short	0x0100
        /*00e6*/ 	.byte	0x08
	.zero		1


	//   ....[6]....
        /*00e8*/ 	.word	0x000002b0
        /*00ec*/ 	.word	0x000000ff
        /*00f0*/ 	.word	0x00000018
        /*00f4*/ 	.short	0x0100
        /*00f6*/ 	.byte	0x08
	.zero		1


	//   ....[7]....
        /*00f8*/ 	.word	0x000002c0
        /*00fc*/ 	.word	0x000000ff
        /*0100*/ 	.word	0x00000050
        /*0104*/ 	.short	0x0100
        /*0106*/ 	.byte	0x08
	.zero		1


	//   ....[8]....
        /*0108*/ 	.word	0x000002d0
        /*010c*/ 	.word	0x000000ff
        /*0110*/ 	.word	0x00000020
        /*0114*/ 	.short	0x0100
        /*0116*/ 	.byte	0x08
	.zero		1


	//   ....[9]....
        /*0118*/ 	.word	0x000002e0
        /*011c*/ 	.word	0x000000ff
        /*0120*/ 	.word	0x00000058
        /*0124*/ 	.short	0x0100
        /*0126*/ 	.byte	0x08
	.zero		1


	//   ....[10]....
        /*0128*/ 	.word	0x000002f0
        /*012c*/ 	.word	0x000000ff
        /*0130*/ 	.word	0x00000028
        /*0134*/ 	.short	0x0100
        /*0136*/ 	.byte	0x08
	.zero		1


	//   ....[11]....
        /*0138*/ 	.word	0x00000300
        /*013c*/ 	.word	0x000000ff
        /*0140*/ 	.word	0x00000060
        /*0144*/ 	.short	0x0100
        /*0146*/ 	.byte	0x08
	.zero		1


	//   ....[12]....
        /*0148*/ 	.word	0x00000310
        /*014c*/ 	.word	0x000000ff
        /*0150*/ 	.word	0x00000030
        /*0154*/ 	.short	0x0100
        /*0156*/ 	.byte	0x08
	.zero		1


	//   ....[13]....
        /*0158*/ 	.word	0x00000320
        /*015c*/ 	.word	0x000000ff
        /*0160*/ 	.word	0x00000068
        /*0164*/ 	.short	0x0100
        /*0166*/ 	.byte	0x08
	.zero		1


	//   ....[14]....
        /*0168*/ 	.word	0x00000790
        /*016c*/ 	.word	0x000000ff
        /*0170*/ 	.word	0x00000080
        /*0174*/ 	.short	0x0100
        /*0176*/ 	.byte	0x06
	.zero		1


	//   ....[15]....
        /*0178*/ 	.word	0x00000830
        /*017c*/ 	.word	0x000000ff
        /*0180*/ 	.word	0x00000088
        /*0184*/ 	.short	0x0100
        /*0186*/ 	.byte	0x06
	.zero		1


	//   ....[16]....
        /*0188*/ 	.word	0x000017b0
        /*018c*/ 	.word	0x00000003
        /*0190*/ 	.word	0x00000000
        /*0194*/ 	.short	0x010a
        /*0196*/ 	.byte	0x3f
	.zero		1


	//   ....[17]....
        /*0198*/ 	.word	0x00001810
        /*019c*/ 	.word	0x00000003
        /*01a0*/ 	.word	0x00000000
        /*01a4*/ 	.short	0x010a
        /*01a6*/ 	.byte	0x3f
	.zero		1


	//   ....[18]....
        /*01a8*/ 	.word	0x00001b90
        /*01ac*/ 	.word	0x00000005
        /*01b0*/ 	.word	0x00000000
        /*01b4*/ 	.short	0x010a
        /*01b6*/ 	.byte	0x3f
	.zero		1


	//   ....[19]....
        /*01b8*/ 	.word	0x00001bd0
        /*01bc*/ 	.word	0x00000005
        /*01c0*/ 	.word	0x00000000
        /*01c4*/ 	.short	0x010a
        /*01c6*/ 	.byte	0x3f
	.zero		1


	//   ....[20]....
        /*01c8*/ 	.word	0x00001e30
        /*01cc*/ 	.word	0x00000004
        /*01d0*/ 	.word	0x00000000
        /*01d4*/ 	.short	0x0101
        /*01d6*/ 	.byte	0x3f
	.zero		1


	//   ....[21]....
        /*01d8*/ 	.word	0x00002050
        /*01dc*/ 	.word	0x00000000
        /*01e0*/ 	.word	0x00000000
        /*01e4*/ 	.short	0x0101
        /*01e6*/ 	.byte	0x3f
	.zero		1


	//   ....[22]....
        /*01e8*/ 	.word	0x00007190
        /*01ec*/ 	.word	0x00000017
        /*01f0*/ 	.word	0x00000038
        /*01f4*/ 	.short	0x010a
        /*01f6*/ 	.byte	0x3f
	.zero		1


	//   ....[23]....
        /*01f8*/ 	.word	0x00007580
        /*01fc*/ 	.word	0x00000006
        /*0200*/ 	.word	0x00000088
        /*0204*/ 	.short	0x0101
        /*0206*/ 	.byte	0x3f
	.zero		1


	//   ....[24]....
        /*0208*/ 	.word	0x00007c80
        /*020c*/ 	.word	0x00000007
        /*0210*/ 	.word	0x00000000
        /*0214*/ 	.short	0x010a
        /*0216*/ 	.byte	0x3f
	.zero		1


	//   ....[25]....
        /*0218*/ 	.word	0x00007d00
        /*021c*/ 	.word	0x00000006
        /*0220*/ 	.word	0x00000000
        /*0224*/ 	.short	0x010a
        /*0226*/ 	.byte	0x3f
	.zero		1


	//   ....[26]....
        /*0228*/ 	.word	0x00007d90
        /*022c*/ 	.word	0x00000007
        /*0230*/ 	.word	0x00000000
        /*0234*/ 	.short	0x010a
        /*0236*/ 	.byte	0x3f
	.zero		1


	//   ....[27]....
        /*0238*/ 	.word	0x00007e20
        /*023c*/ 	.word	0x00000006
        /*0240*/ 	.word	0x00000000
        /*0244*/ 	.short	0x010a
        /*0246*/ 	.byte	0x3f
	.zero		1


	//   ....[28]....
        /*0248*/ 	.word	0x00007eb0
        /*024c*/ 	.word	0x00000007
        /*0250*/ 	.word	0x00000000
        /*0254*/ 	.short	0x010a
        /*0256*/ 	.byte	0x3f
	.zero		1


	//   ....[29]....
        /*0258*/ 	.word	0x00007f40
        /*025c*/ 	.word	0x00000006
        /*0260*/ 	.word	0x00000000
        /*0264*/ 	.short	0x010a
        /*0266*/ 	.byte	0x3f
	.zero		1


	//   ....[30]....
        /*0268*/ 	.word	0x00007fd0
        /*026c*/ 	.word	0x00000005
        /*0270*/ 	.word	0x00000000
        /*0274*/ 	.short	0x010a
        /*0276*/ 	.byte	0x3f
	.zero		1


	//   ....[31]....
        /*0278*/ 	.word	0x00008030
        /*027c*/ 	.word	0x00000003
        /*0280*/ 	.word	0x00000000
        /*0284*/ 	.short	0x010a
        /*0286*/ 	.byte	0x3f
	.zero		1


	//   ....[32]....
        /*0288*/ 	.word	0x00008080
        /*028c*/ 	.word	0x00000005
        /*0290*/ 	.word	0x00000000
        /*0294*/ 	.short	0x010a
        /*0296*/ 	.byte	0x3f
	.zero		1


	//   ....[33]....
        /*0298*/ 	.word	0x00008150
        /*029c*/ 	.word	0x00000017
        /*02a0*/ 	.word	0x00000038
        /*02a4*/ 	.short	0x010a
        /*02a6*/ 	.byte	0x3f
	.zero		1


	//   ....[34]....
        /*02a8*/ 	.word	0x00008220
        /*02ac*/ 	.word	0x00000007
        /*02b0*/ 	.word	0x00000000
        /*02b4*/ 	.short	0x010a
        /*02b6*/ 	.byte	0x3f
	.zero		1


	//   ....[35]....
        /*02b8*/ 	.word	0x00008270
        /*02bc*/ 	.word	0x00000006
        /*02c0*/ 	.word	0x00000000
        /*02c4*/ 	.short	0x010a
        /*02c6*/ 	.byte	0x3f
	.zero		1


	//   ....[36]....
        /*02c8*/ 	.word	0x000082c0
        /*02cc*/ 	.word	0x00000007
        /*02d0*/ 	.word	0x00000000
        /*02d4*/ 	.short	0x010a
        /*02d6*/ 	.byte	0x3f
	.zero		1


	//   ....[37]....
        /*02d8*/ 	.word	0x00008310
        /*02dc*/ 	.word	0x00000006
        /*02e0*/ 	.word	0x00000000
        /*02e4*/ 	.short	0x010a
        /*02e6*/ 	.byte	0x3f
	.zero		1


	//   ....[38]....
        /*02e8*/ 	.word	0x00008360
        /*02ec*/ 	.word	0x00000007
        /*02f0*/ 	.word	0x00000000
        /*02f4*/ 	.short	0x010a
        /*02f6*/ 	.byte	0x3f
	.zero		1


	//   ....[39]....
        /*02f8*/ 	.word	0x000083b0
        /*02fc*/ 	.word	0x00000006
        /*0300*/ 	.word	0x00000000
        /*0304*/ 	.short	0x010a
        /*0306*/ 	.byte	0x3f
	.zero		1


	//----- nvinfo : EIATTR_NUM_MBARRIERS
	.align		4
.L_35:
        /*0308*/ 	.byte	0x03, 0x38
        /*030a*/ 	.short	0x0010


	//----- nvinfo : EIATTR_EXIT_INSTR_OFFSETS
	.align		4
        /*030c*/ 	.byte	0x04, 0x1c
        /*030e*/ 	.short	(.L_37 - .L_36)


	//   ....[0]....
.L_36:
        /*0310*/ 	.word	0x00000a50


	//   ....[1]....
        /*0314*/ 	.word	0x00001260


	//   ....[2]....
        /*0318*/ 	.word	0x00006910


	//   ....[3]....
        /*031c*/ 	.word	0x00006e70


	//   ....[4]....
        /*0320*/ 	.word	0x00008020


	//----- nvinfo : EIATTR_MAX_THREADS
	.align		4
.L_37:
        /*0324*/ 	.byte	0x04, 0x05
        /*0326*/ 	.short	(.L_39 - .L_38)
.L_38:
        /*0328*/ 	.word	0x00000180
        /*032c*/ 	.word	0x00000001
        /*0330*/ 	.word	0x00000001


	//----- nvinfo : EIATTR_CRS_STACK_SIZE
	.align		4
.L_39:
        /*0334*/ 	.byte	0x04, 0x1e
        /*0336*/ 	.short	(.L_41 - .L_40)
.L_40:
        /*0338*/ 	.word	0x00000000


	//----- nvinfo : EIATTR_CBANK_PARAM_SIZE
	.align		4
.L_41:
        /*033c*/ 	.byte	0x03, 0x19
        /*033e*/ 	.short	0x0470


	//----- nvinfo : EIATTR_PARAM_CBANK
	.align		4
        /*0340*/ 	.byte	0x04, 0x0a
        /*0342*/ 	.short	(.L_43 - .L_42)
	.align		4
.L_42:
        /*0344*/ 	.word	index@(.nv.constant0._ZN7cutlass13device_kernelINS_4gemm6kernel13GemmUniversalIN4cute5tupleIJiiiiEEENS1_10collective13CollectiveMmaINS1_34MainloopSm90TmaGmmaWarpSpecializedILi7ENS5_IJNS4_1CILi4EEENSA_ILi1EEESC_EEENS1_35KernelTmaWarpSpecializedCooperativeEEENS5_IJNSA_ILi128EEESG_NSA_ILi32EEEEEENS_10tfloat32_tENS5_IJlSC_lEEESJ_SK_NS4_8TiledMMAINS4_8MMA_AtomIJNS4_4SM904GMMA30MMA_64x128x8_F32TF32TF32_SS_TNILNSO_7ScaleInE1ELSQ_1EEEEEENS4_6LayoutINS5_IJNSA_ILi2EEESC_SC_EEENS5_IJSC_NSA_ILi0EEESW_EEEEENS5_IJNS4_10UnderscoreESZ_SZ_EEEEENS4_13SM90_TMA_LOADENS4_14ComposedLayoutINS4_7SwizzleILi3ELi4ELi3EEENS4_18smem_ptr_flag_bitsILi32EEENST_INS5_IJNSA_ILi8EEESH_EEENS5_IJSH_SC_EEEEEEEvNS4_8identityENS4_23SM90_TMA_LOAD_MULTICASTES1C_vS1D_EENS_8epilogue10collective6detail29Sm90TmaWarpSpecializedAdapterINS1H_15DefaultEpilogueISJ_SK_SK_NS1G_6thread17LinearCombinationISJ_Li1EffLNS1L_9ScaleType4KindE0ELNS_15FloatRoundStyleE2ESJ_EENS1_15EpilogueDefaultEEEEEvvEEEEvNT_6ParamsE)
        /*0348*/ 	.short	0x0210
        /*034a*/ 	.short	0x0470


	//----- nvinfo : EIATTR_SW_WAR
	.align		4
.L_43:
        /*034c*/ 	.byte	0x04, 0x36
        /*034e*/ 	.short	(.L_45 - .L_44)
.L_44:
        /*0350*/ 	.word	0x00000008
.L_45:


//--------------------- .nv.callgraph             --------------------------
	.section	.nv.callgraph,"",@"SHT_CUDA_CALLGRAPH"
	.align	4
	.sectionentsize	8
	.align		4
        /*0000*/ 	.word	0x00000000
	.align		4
        /*0004*/ 	.word	0xffffffff
	.align		4
        /*0008*/ 	.word	index@(_ZN7cutlass13device_kernelINS_4gemm6kernel13GemmUniversalIN4cute5tupleIJiiiiEEENS1_10collective13CollectiveMmaINS1_34MainloopSm90TmaGmmaWarpSpecializedILi7ENS5_IJNS4_1CILi4EEENSA_ILi1EEESC_EEENS1_35KernelTmaWarpSpecializedCooperativeEEENS5_IJNSA_ILi128EEESG_NSA_ILi32EEEEEENS_10tfloat32_tENS5_IJlSC_lEEESJ_SK_NS4_8TiledMMAINS4_8MMA_AtomIJNS4_4SM904GMMA30MMA_64x128x8_F32TF32TF32_SS_TNILNSO_7ScaleInE1ELSQ_1EEEEEENS4_6LayoutINS5_IJNSA_ILi2EEESC_SC_EEENS5_IJSC_NSA_ILi0EEESW_EEEEENS5_IJNS4_10UnderscoreESZ_SZ_EEEEENS4_13SM90_TMA_LOADENS4_14ComposedLayoutINS4_7SwizzleILi3ELi4ELi3EEENS4_18smem_ptr_flag_bitsILi32EEENST_INS5_IJNSA_ILi8EEESH_EEENS5_IJSH_SC_EEEEEEEvNS4_8identityENS4_23SM90_TMA_LOAD_MULTICASTES1C_vS1D_EENS_8epilogue10collective6detail29Sm90TmaWarpSpecializedAdapterINS1H_15DefaultEpilogueISJ_SK_SK_NS1G_6thread17LinearCombinationISJ_Li1EffLNS1L_9ScaleType4KindE0ELNS_15FloatRoundStyleE2ESJ_EENS1_15EpilogueDefaultEEEEEvvEEEEvNT_6ParamsE)
	.align		4
        /*000c*/ 	.word	index@(__assertfail)
	.align		4
        /*0010*/ 	.word	0x00000000
	.align		4
        /*0014*/ 	.word	0xfffffffe
	.align		4
        /*0018*/ 	.word	0x00000000
	.align		4
        /*001c*/ 	.word	0xfffffffd
	.align		4
        /*0020*/ 	.word	0x00000000
	.align		4
        /*0024*/ 	.word	0xfffffffc


//--------------------- .nv.constant4             --------------------------
	.section	.nv.constant4,"a",@progbits
	.align	8
	.align		8
.nv.constant4:
        /*0000*/ 	.dword	__assertfail
	.align		8
        /*0008*/ 	.dword	__unnamed_1
	.align		8
        /*0010*/ 	.dword	_ZN40_INTERNAL_c560ddf0_4_k_cu_eb9f236c_332224cuda3std3__45__cpo5beginE
	.align		8
        /*0018*/ 	.dword	_ZN40_INTERNAL_c560ddf0_4_k_cu_eb9f236c_332224cuda3std3__45__cpo3endE
	.align		8
        /*0020*/ 	.dword	_ZN40_INTERNAL_c560ddf0_4_k_cu_eb9f236c_332224cuda3std3__45__cpo6cbeginE
	.align		8
        /*0028*/ 	.dword	_ZN40_INTERNAL_c560ddf0_4_k_cu_eb9f236c_332224cuda3std3__45__cpo4cendE
	.align		8
        /*0030*/ 	.dword	_ZN40_INTERNAL_c560ddf0_4_k_cu_eb9f236c_332224cuda3std3__442_GLOBAL__N__c560ddf0_4_k_cu_eb9f236c_332226ignoreE
	.align		8
        /*0038*/ 	.dword	_ZN40_INTERNAL_c560ddf0_4_k_cu_eb9f236c_332224cuda3std3__419piecewise_constructE
	.align		8
        /*0040*/ 	.dword	_ZN40_INTERNAL_c560ddf0_4_k_cu_eb9f236c_332224cuda3std3__48in_placeE
	.align		8
        /*0048*/ 	.dword	_ZN40_INTERNAL_c560ddf0_4_k_cu_eb9f236c_332224cuda3std6ranges3__45__cpo4swapE
	.align		8
        /*0050*/ 	.dword	_ZN40_INTERNAL_c560ddf0_4_k_cu_eb9f236c_332224cuda3std6ranges3__45__cpo9iter_moveE
	.align		8
        /*0058*/ 	.dword	_ZN40_INTERNAL_c560ddf0_4_k_cu_eb9f236c_332224cute7productE
	.align		8
        /*0060*/ 	.dword	_ZN40_INTERNAL_c560ddf0_4_k_cu_eb9f236c_332224cute1_E
	.align		8
        /*0068*/ 	.dword	$str$22
	.align		8
        /*0070*/ 	.dword	$str$23


//--------------------- .text._ZN7cutlass13device_kernelINS_4gemm6kernel13GemmUniversalIN4cute5tupleIJiiiiEEENS1_10collective13CollectiveMmaINS1_34MainloopSm90TmaGmmaWarpSpecializedILi7ENS5_IJNS4_1CILi4EEENSA_ILi1EEESC_EEENS1_35KernelTmaWarpSpecializedCooperativeEEENS5_IJNSA_ILi128EEESG_NSA_ILi32EEEEEENS_10tfloat32_tENS5_IJlSC_lEEESJ_SK_NS4_8TiledMMAINS4_8MMA_AtomIJNS4_4SM904GMMA30MMA_64x128x8_F32TF32TF32_SS_TNILNSO_7ScaleInE1ELSQ_1EEEEEENS4_6LayoutINS5_IJNSA_ILi2EEESC_SC_EEENS5_IJSC_NSA_ILi0EEESW_EEEEENS5_IJNS4_10UnderscoreESZ_SZ_EEEEENS4_13SM90_TMA_LOADENS4_14ComposedLayoutINS4_7SwizzleILi3ELi4ELi3EEENS4_18smem_ptr_flag_bitsILi32EEENST_INS5_IJNSA_ILi8EEESH_EEENS5_IJSH_SC_EEEEEEEvNS4_8identityENS4_23SM90_TMA_LOAD_MULTICASTES1C_vS1D_EENS_8epilogue10collective6detail29Sm90TmaWarpSpecializedAdapterINS1H_15DefaultEpilogueISJ_SK_SK_NS1G_6thread17LinearCombinationISJ_Li1EffLNS1L_9ScaleType4KindE0ELNS_15FloatRoundStyleE2ESJ_EENS1_15EpilogueDefaultEEEEEvvEEEEvNT_6ParamsE --------------------------
	.section	.text._ZN7cutlass13device_kernelINS_4gemm6kernel13GemmUniversalIN4cute5tupleIJiiiiEEENS1_10collective13CollectiveMmaINS1_34MainloopSm90TmaGmmaWarpSpecializedILi7ENS5_IJNS4_1CILi4EEENSA_ILi1EEESC_EEENS1_35KernelTmaWarpSpecializedCooperativeEEENS5_IJNSA_ILi128EEESG_NSA_ILi32EEEEEENS_10tfloat32_tENS5_IJlSC_lEEESJ_SK_NS4_8TiledMMAINS4_8MMA_AtomIJNS4_4SM904GMMA30MMA_64x128x8_F32TF32TF32_SS_TNILNSO_7ScaleInE1ELSQ_1EEEEEENS4_6LayoutINS5_IJNSA_ILi2EEESC_SC_EEENS5_IJSC_NSA_ILi0EEESW_EEEEENS5_IJNS4_10UnderscoreESZ_SZ_EEEEENS4_13SM90_TMA_LOADENS4_14ComposedLayoutINS4_7SwizzleILi3ELi4ELi3EEENS4_18smem_ptr_flag_bitsILi32EEENST_INS5_IJNSA_ILi8EEESH_EEENS5_IJSH_SC_EEEEEEEvNS4_8identityENS4_23SM90_TMA_LOAD_MULTICASTES1C_vS1D_EENS_8epilogue10collective6detail29Sm90TmaWarpSpecializedAdapterINS1H_15DefaultEpilogueISJ_SK_SK_NS1G_6thread17LinearCombinationISJ_Li1EffLNS1L_9ScaleType4KindE0ELNS_15FloatRoundStyleE2ESJ_EENS1_15EpilogueDefaultEEEEEvvEEEEvNT_6ParamsE,"ax",@progbits
	.align	128
.text._ZN7cutlass13device_kernelINS_4gemm6kernel13GemmUniversalIN4cute5tupleIJiiiiEEENS1_10collective13CollectiveMmaINS1_34MainloopSm90TmaGmmaWarpSpecializedILi7ENS5_IJNS4_1CILi4EEENSA_ILi1EEESC_EEENS1_35KernelTmaWarpSpecializedCooperativeEEENS5_IJNSA_ILi128EEESG_NSA_ILi32EEEEEENS_10tfloat32_tENS5_IJlSC_lEEESJ_SK_NS4_8TiledMMAINS4_8MMA_AtomIJNS4_4SM904GMMA30MMA_64x128x8_F32TF32TF32_SS_TNILNSO_7ScaleInE1ELSQ_1EEEEEENS4_6LayoutINS5_IJNSA_ILi2EEESC_SC_EEENS5_IJSC_NSA_ILi0EEESW_EEEEENS5_IJNS4_10UnderscoreESZ_SZ_EEEEENS4_13SM90_TMA_LOADENS4_14ComposedLayoutINS4_7SwizzleILi3ELi4ELi3EEENS4_18smem_ptr_flag_bitsILi32EEENST_INS5_IJNSA_ILi8EEESH_EEENS5_IJSH_SC_EEEEEEEvNS4_8identityENS4_23SM90_TMA_LOAD_MULTICASTES1C_vS1D_EENS_8epilogue10collective6detail29Sm90TmaWarpSpecializedAdapterINS1H_15DefaultEpilogueISJ_SK_SK_NS1G_6thread17LinearCombinationISJ_Li1EffLNS1L_9ScaleType4KindE0ELNS_15FloatRoundStyleE2ESJ_EENS1_15EpilogueDefaultEEEEEvvEEEEvNT_6ParamsE:
        .type           _ZN7cutlass13device_kernelINS_4gemm6kernel13GemmUniversalIN4cute5tupleIJiiiiEEENS1_10collective13CollectiveMmaINS1_34MainloopSm90TmaGmmaWarpSpecializedILi7ENS5_IJNS4_1CILi4EEENSA_ILi1EEESC_EEENS1_35KernelTmaWarpSpecializedCooperativeEEENS5_IJNSA_ILi128EEESG_NSA_ILi32EEEEEENS_10tfloat32_tENS5_IJlSC_lEEESJ_SK_NS4_8TiledMMAINS4_8MMA_AtomIJNS4_4SM904GMMA30MMA_64x128x8_F32TF32TF32_SS_TNILNSO_7ScaleInE1ELSQ_1EEEEEENS4_6LayoutINS5_IJNSA_ILi2EEESC_SC_EEENS5_IJSC_NSA_ILi0EEESW_EEEEENS5_IJNS4_10UnderscoreESZ_SZ_EEEEENS4_13SM90_TMA_LOADENS4_14ComposedLayoutINS4_7SwizzleILi3ELi4ELi3EEENS4_18smem_ptr_flag_bitsILi32EEENST_INS5_IJNSA_ILi8EEESH_EEENS5_IJSH_SC_EEEEEEEvNS4_8identityENS4_23SM90_TMA_LOAD_MULTICASTES1C_vS1D_EENS_8epilogue10collective6detail29Sm90TmaWarpSpecializedAdapterINS1H_15DefaultEpilogueISJ_SK_SK_NS1G_6thread17LinearCombinationISJ_Li1EffLNS1L_9ScaleType4KindE0ELNS_15FloatRoundStyleE2ESJ_EENS1_15EpilogueDefaultEEEEEvvEEEEvNT_6ParamsE,@function
        .size           _ZN7cutlass13device_kernelINS_4gemm6kernel13GemmUniversalIN4cute5tupleIJiiiiEEENS1_10collective13CollectiveMmaINS1_34MainloopSm90TmaGmmaWarpSpecializedILi7ENS5_IJNS4_1CILi4EEENSA_ILi1EEESC_EEENS1_35KernelTmaWarpSpecializedCooperativeEEENS5_IJNSA_ILi128EEESG_NSA_ILi32EEEEEENS_10tfloat32_tENS5_IJlSC_lEEESJ_SK_NS4_8TiledMMAINS4_8MMA_AtomIJNS4_4SM904GMMA30MMA_64x128x8_F32TF32TF32_SS_TNILNSO_7ScaleInE1ELSQ_1EEEEEENS4_6LayoutINS5_IJNSA_ILi2EEESC_SC_EEENS5_IJSC_NSA_ILi0EEESW_EEEEENS5_IJNS4_10UnderscoreESZ_SZ_EEEEENS4_13SM90_TMA_LOADENS4_14ComposedLayoutINS4_7SwizzleILi3ELi4ELi3EEENS4_18smem_ptr_flag_bitsILi32EEENST_INS5_IJNSA_ILi8EEESH_EEENS5_IJSH_SC_EEEEEEEvNS4_8identityENS4_23SM90_TMA_LOAD_MULTICASTES1C_vS1D_EENS_8epilogue10collective6detail29Sm90TmaWarpSpecializedAdapterINS1H_15DefaultEpilogueISJ_SK_SK_NS1G_6thread17LinearCombinationISJ_Li1EffLNS1L_9ScaleType4KindE0ELNS_15FloatRoundStyleE2ESJ_EENS1_15EpilogueDefaultEEEEEvvEEEEvNT_6ParamsE,(.L_x_205 - _ZN7cutlass13device_kernelINS_4gemm6kernel13GemmUniversalIN4cute5tupleIJiiiiEEENS1_10collective13CollectiveMmaINS1_34MainloopSm90TmaGmmaWarpSpecializedILi7ENS5_IJNS4_1CILi4EEENSA_ILi1EEESC_EEENS1_35KernelTmaWarpSpecializedCooperativeEEENS5_IJNSA_ILi128EEESG_NSA_ILi32EEEEEENS_10tfloat32_tENS5_IJlSC_lEEESJ_SK_NS4_8TiledMMAINS4_8MMA_AtomIJNS4_4SM904GMMA30MMA_64x128x8_F32TF32TF32_SS_TNILNSO_7ScaleInE1ELSQ_1EEEEEENS4_6LayoutINS5_IJNSA_ILi2EEESC_SC_EEENS5_IJSC_NSA_ILi0EEESW_EEEEENS5_IJNS4_10UnderscoreESZ_SZ_EEEEENS4_13SM90_TMA_LOADENS4_14ComposedLayoutINS4_7SwizzleILi3ELi4ELi3EEENS4_18smem_ptr_flag_bitsILi32EEENST_INS5_IJNSA_ILi8EEESH_EEENS5_IJSH_SC_EEEEEEEvNS4_8identityENS4_23SM90_TMA_LOAD_MULTICASTES1C_vS1D_EENS_8epilogue10collective6detail29Sm90TmaWarpSpecializedAdapterINS1H_15DefaultEpilogueISJ_SK_SK_NS1G_6thread17LinearCombinationISJ_Li1EffLNS1L_9ScaleType4KindE0ELNS_15FloatRoundStyleE2ESJ_EENS1_15EpilogueDefaultEEEEEvvEEEEvNT_6ParamsE)
        .other          _ZN7cutlass13device_kernelINS_4gemm6kernel13GemmUniversalIN4cute5tupleIJiiiiEEENS1_10collective13CollectiveMmaINS1_34MainloopSm90TmaGmmaWarpSpecializedILi7ENS5_IJNS4_1CILi4EEENSA_ILi1EEESC_EEENS1_35KernelTmaWarpSpecializedCooperativeEEENS5_IJNSA_ILi128EEESG_NSA_ILi32EEEEEENS_10tfloat32_tENS5_IJlSC_lEEESJ_SK_NS4_8TiledMMAINS4_8MMA_AtomIJNS4_4SM904GMMA30MMA_64x128x8_F32TF32TF32_SS_TNILNSO_7ScaleInE1ELSQ_1EEEEEENS4_6LayoutINS5_IJNSA_ILi2EEESC_SC_EEENS5_IJSC_NSA_ILi0EEESW_EEEEENS5_IJNS4_10UnderscoreESZ_SZ_EEEEENS4_13SM90_TMA_LOADENS4_14ComposedLayoutINS4_7SwizzleILi3ELi4ELi3EEENS4_18smem_ptr_flag_bitsILi32EEENST_INS5_IJNSA_ILi8EEESH_EEENS5_IJSH_SC_EEEEEEEvNS4_8identityENS4_23SM90_TMA_LOAD_MULTICASTES1C_vS1D_EENS_8epilogue10collective6detail29Sm90TmaWarpSpecializedAdapterINS1H_15DefaultEpilogueISJ_SK_SK_NS1G_6thread17LinearCombinationISJ_Li1EffLNS1L_9ScaleType4KindE0ELNS_15FloatRoundStyleE2ESJ_EENS1_15EpilogueDefaultEEEEEvvEEEEvNT_6ParamsE,@"STO_CUDA_ENTRY STV_DEFAULT"
_ZN7cutlass13device_kernelINS_4gemm6kernel13GemmUniversalIN4cute5tupleIJiiiiEEENS1_10collective13CollectiveMmaINS1_34MainloopSm90TmaGmmaWarpSpecializedILi7ENS5_IJNS4_1CILi4EEENSA_ILi1EEESC_EEENS1_35KernelTmaWarpSpecializedCooperativeEEENS5_IJNSA_ILi128EEESG_NSA_ILi32EEEEEENS_10tfloat32_tENS5_IJlSC_lEEESJ_SK_NS4_8TiledMMAINS4_8MMA_AtomIJNS4_4SM904GMMA30MMA_64x128x8_F32TF32TF32_SS_TNILNSO_7ScaleInE1ELSQ_1EEEEEENS4_6LayoutINS5_IJNSA_ILi2EEESC_SC_EEENS5_IJSC_NSA_ILi0EEESW_EEEEENS5_IJNS4_10UnderscoreESZ_SZ_EEEEENS4_13SM90_TMA_LOADENS4_14ComposedLayoutINS4_7SwizzleILi3ELi4ELi3EEENS4_18smem_ptr_flag_bitsILi32EEENST_INS5_IJNSA_ILi8EEESH_EEENS5_IJSH_SC_EEEEEEEvNS4_8identityENS4_23SM90_TMA_LOAD_MULTICASTES1C_vS1D_EENS_8epilogue10collective6detail29Sm90TmaWarpSpecializedAdapterINS1H_15DefaultEpilogueISJ_SK_SK_NS1G_6thread17LinearCombinationISJ_Li1EffLNS1L_9ScaleType4KindE0ELNS_15FloatRoundStyleE2ESJ_EENS1_15EpilogueDefaultEEEEEvvEEEEvNT_6ParamsE:
[----:B------:R-:W0:Y:S01]  /*0000*/  LDC R1, c[0x0][0x28] ;  /* 0x00000a00ff017b82 */ /* 0x000e220000000800 */
[----:B------:R-:W1:Y:S01]  /*0010*/  S2R R95, SR_TID.X ;  /* 0x00000000005f7919 */ /* 0x000e620000002100 */
[----:B------:R-:W-:Y:S01]  /*0020*/  ELECT P0, URZ, PT ;  /* 0x00000000003f782f */ /* 0x000fe20003800000 */
[----:B------:R-:W-:Y:S01]  /*0030*/  BSSY B0, `(.L_x_0) ;  /* 0x000000f000007945 */ /* 0x000fe20003800000 */
[--C-:B-1----:R-:W-:Y:S02]  /*0040*/  SHF.R.U32.HI R0, RZ, 0x5, R95.reuse ;  /* 0x00000005ff007819 */ /* 0x102fe4000001165f */
[----:B------:R-:W-:-:S03]  /*0050*/  SHF.R.U32.HI R7, RZ, 0x7, R95 ;  /* 0x00000007ff077819 */ /* 0x000fc6000001165f */
[----:B------:R-:W1:Y:S04]  /*0060*/  SHFL.IDX PT, R3, R0, RZ, 0x1f ;  /* 0x00001fff00037589 */ /* 0x000e6800000e0000 */
[----:B------:R2:W3:Y:S01]  /*0070*/  SHFL.IDX PT, R2, R7, RZ, 0x1f ;  /* 0x00001fff07027589 */ /* 0x0004e200000e0000 */
[----:B-1----:R-:W-:-:S13]  /*0080*/  ISETP.NE.OR P0, PT, R3, RZ, !P0 ;  /* 0x000000ff0300720c */ /* 0x002fda0004705670 */
[----:B0-23--:R-:W-:Y:S05]  /*0090*/  @P0 BRA `(.L_x_1) ;  /* 0x0000000000200947 */ /* 0x00dfea0003800000 */
[----:B------:R-:W-:Y:S02]  /*00a0*/  ULDC.64 UR4, c[0x0][0x198] ;  /* 0x0000660000047ab9 */ /* 0x000fe40000000a00 */
[----:B------:R-:W-:Y:S02]  /*00b0*/  UIADD3 UR6, UP0, UR4, 0xf0, URZ ;  /* 0x000000f004067890 */ /* 0x000fe4000ff1e03f */
[----:B------:R-:W-:Y:S02]  /*00c0*/  UIADD3 UR4, UP1, UR4, 0x1f0, URZ ;  /* 0x000001f004047890 */ /* 0x000fe4000ff3e03f */
[----:B------:R-:W-:Y:S02]  /*00d0*/  UIADD3.X UR7, URZ, UR5, URZ, UP0, !UPT ;  /* 0x000000053f077290 */ /* 0x000fe400087fe43f */
[----:B------:R-:W-:-:S07]  /*00e0*/  UIADD3.X UR5, URZ, UR5, URZ, UP1, !UPT ;  /* 0x000000053f057290 */ /* 0x000fce0008ffe43f */
[----:B------:R0:W-:Y:S02]  /*00f0*/  UTMACCTL.PF [UR6] ;  /* 0x00000000060079b9 */ /* 0x0001e40008040000 */
[----:B------:R0:W-:Y:S02]  /*0100*/  UTMACCTL.PF [UR4] ;  /* 0x00000000040079b9 */ /* 0x0001e40008040000 */
[----:B0-----:R-:W-:Y:S01]  /*0110*/  NOP ;  /* 0x0000000000007918 */ /* 0x001fe20000000000 */
.L_x_1:
[----:B------:R-:W-:Y:S05]  /*0120*/  BSYNC B0 ;  /* 0x0000000000007941 */ /* 0x000fea0003800000 */
.L_x_0:
[----:B------:R-:W0:Y:S01]  /*0130*/  SHFL.IDX PT, R5, R0, RZ, 0x1f ;  /* 0x00001fff00057589 */ /* 0x000e2200000e0000 */
[----:B------:R-:W-:-:S04]  /*0140*/  SHF.R.S32.HI R4, RZ, 0x1f, R95 ;  /* 0x0000001fff047819 */ /* 0x000fc8000001145f */
[----:B------:R-:W-:Y:S02]  /*0150*/  LEA.HI R4, R4, R95, RZ, 0x7 ;  /* 0x0000005f04047211 */ /* 0x000fe400078f38ff */
[----:B0-----:R-:W-:-:S13]  /*0160*/  ISETP.NE.AND P0, PT, R5, RZ, PT ;  /* 0x000000ff0500720c */ /* 0x001fda0003f05270 */
[----:B------:R-:W-:Y:S05]  /*0170*/  @P0 BRA `(.L_x_2) ;  /* 0x0000000000700947 */ /* 0x000fea0003800000 */
[----:B------:R-:W0:Y:S01]  /*0180*/  S2UR UR8, SR_CgaCtaId ;  /* 0x00000000000879c3 */ /* 0x000e220000008800 */
[----:B------:R-:W-:Y:S01]  /*0190*/  UMOV UR4, 0x400 ;  /* 0x0000040000047882 */ /* 0x000fe20000000000 */
[----:B------:R-:W-:Y:S01]  /*01a0*/  UMOV UR5, 0x1 ;  /* 0x0000000100057882 */ /* 0x000fe20000000000 */
[----:B------:R-:W-:Y:S01]  /*01b0*/  UMOV UR6, 0x8 ;  /* 0x0000000800067882 */ /* 0x000fe20000000000 */
[----:B------:R-:W-:Y:S01]  /*01c0*/  ELECT P0, URZ, PT ;  /* 0x00000000003f782f */ /* 0x000fe20003800000 */
[----:B------:R-:W-:-:S04]  /*01d0*/  UIADD3 UR6, -UR6, 0x100000, URZ ;  /* 0x0010000006067890 */ /* 0x000fc8000fffe13f */
[----:B------:R-:W-:Y:S02]  /*01e0*/  USHF.L.U32 UR7, UR6, 0xb, URZ ;  /* 0x0000000b06077899 */ /* 0x000fe4000800063f */
[----:B------:R-:W-:Y:S02]  /*01f0*/  USHF.L.U32 UR6, UR6, 0x1, URZ ;  /* 0x0000000106067899 */ /* 0x000fe4000800063f */
[----:B0-----:R-:W-:Y:S02]  /*0200*/  ULEA UR8, UR8, UR4, 0x18 ;  /* 0x0000000408087291 */ /* 0x001fe4000f8ec03f */
[----:B------:R-:W-:-:S04]  /*0210*/  UIADD3 UR4, -UR5, 0x100000, URZ ;  /* 0x0010000005047890 */ /* 0x000fc8000fffe13f */
[----:B------:R-:W-:Y:S02]  /*0220*/  USHF.L.U32 UR5, UR4, 0xb, URZ ;  /* 0x0000000b04057899 */ /* 0x000fe4000800063f */
[----:B------:R-:W-:Y:S01]  /*0230*/  USHF.L.U32 UR4, UR4, 0x1, URZ ;  /* 0x0000000104047899 */ /* 0x000fe2000800063f */
[----:B------:R-:W0:Y:S11]  /*0240*/  FENCE.VIEW.ASYNC.S ;  /* 0x00000000000073c6 */ /* 0x000e360000000000 */
[----:B0-----:R0:W1:Y:S01]  /*0250*/  SYNCS.EXCH.64 URZ, [UR8], UR4 ;  /* 0x00000004083f75b2 */ /* 0x0010620008000100 */
[----:B------:R0:W2:Y:S01]  /*0260*/  SYNCS.EXCH.64 URZ, [UR8+0x38], UR6 ;  /* 0x00003806083f75b2 */ /* 0x0000a20008000100 */
[----:B------:R0:W3:Y:S01]  /*0270*/  SYNCS.EXCH.64 URZ, [UR8+0x8], UR4 ;  /* 0x00000804083f75b2 */ /* 0x0000e20008000100 */
[----:B------:R0:W4:Y:S01]  /*0280*/  SYNCS.EXCH.64 URZ, [UR8+0x40], UR6 ;  /* 0x00004006083f75b2 */ /* 0x0001220008000100 */
[----:B------:R0:W0:Y:S01]  /*0290*/  SYNCS.EXCH.64 URZ, [UR8+0x10], UR4 ;  /* 0x00001004083f75b2 */ /* 0x0000220008000100 */
        /* <DEDUP_REMOVED lines=9> */
[----:B------:R-:W-:Y:S01]  /*0330*/  NOP ;  /* 0x0000000000007918 */ /* 0x000fe20000000000 */
.L_x_2:
[----:B0-----:R-:W0:Y:S01]  /*0340*/  S2UR UR8, SR_CTAID.X ;  /* 0x00000000000879c3 */ /* 0x001e220000002500 */
[----:B------:R-:W-:Y:S01]  /*0350*/  LOP3.LUT R4, R4, 0xffffff80, RZ, 0xc0, !PT ;  /* 0xffffff8004047812 */ /* 0x000fe200078ec0ff */
[----:B------:R-:W5:Y:S01]  /*0360*/  SHFL.IDX PT, R0, R0, RZ, 0x1f ;  /* 0x00001fff00007589 */ /* 0x000f6200000e0000 */
[----:B------:R-:W-:Y:S01]  /*0370*/  SHF.R.S32.HI R10, RZ, 0x1f, R5 ;  /* 0x0000001fff0a7819 */ /* 0x000fe20000011405 */
[----:B------:R-:W-:Y:S01]  /*0380*/  ULDC UR4, c[0x0][0x150] ;  /* 0x0000540000047ab9 */ /* 0x000fe20000000800 */
[----:B------:R-:W-:Y:S01]  /*0390*/  ELECT P0, URZ, PT ;  /* 0x00000000003f782f */ /* 0x000fe20003800000 */
[----:B------:R-:W-:Y:S01]  /*03a0*/  IMAD.IADD R8, R95, 0x1, -R4 ;  /* 0x000000015f087824 */ /* 0x000fe200078e0a04 */
[----:B------:R-:W-:Y:S01]  /*03b0*/  LEA.HI R10, R10, R5, RZ, 0x2 ;  /* 0x000000050a0a7211 */ /* 0x000fe200078f10ff */
[----:B------:R-:W1:Y:S01]  /*03c0*/  S2R R4, SR_CTAID.Y ;  /* 0x0000000000047919 */ /* 0x000e620000002600 */
[----:B------:R-:W2:Y:S01]  /*03d0*/  LDC R12, c[0x0][0x144] ;  /* 0x00005100ff0c7b82 */ /* 0x000ea20000000800 */
[----:B------:R-:W-:Y:S01]  /*03e0*/  NOP ;  /* 0x0000000000007918 */ /* 0x000fe20000000000 */
[----:B------:R-:W-:Y:S01]  /*03f0*/  SHF.R.S32.HI R9, RZ, 0x1f, R8 ;  /* 0x0000001fff097819 */ /* 0x000fe20000011408 */
[----:B------:R-:W-:Y:S01]  /*0400*/  NOP ;  /* 0x0000000000007918 */ /* 0x000fe20000000000 */
[----:B------:R-:W-:Y:S01]  /*0410*/  LOP3.LUT R10, R10, 0x3ffffffc, RZ, 0xc0, !PT ;  /* 0x3ffffffc0a0a7812 */ /* 0x000fe200078ec0ff */
[----:B------:R-:W-:Y:S01]  /*0420*/  IMAD.MOV.U32 R22, RZ, RZ, 0x1 ;  /* 0x00000001ff167424 */ /* 0x000fe200078e00ff */
[----:B------:R-:W-:-:S02]  /*0430*/  LEA.HI R9, R9, R8, RZ, 0x3 ;  /* 0x0000000809097211 */ /* 0x000fc400078f18ff */
[----:B------:R-:W3:Y:S01]  /*0440*/  LDC R13, c[0x0][0x140] ;  /* 0x00005000ff0d7b82 */ /* 0x000ee20000000800 */
[----:B------:R-:W-:Y:S01]  /*0450*/  IMAD.IADD R10, R5, 0x1, -R10 ;  /* 0x00000001050a7824 */ /* 0x000fe200078e0a0a */
[--C-:B------:R-:W-:Y:S02]  /*0460*/  SHF.R.S32.HI R6, RZ, 0x3, R9.reuse ;  /* 0x00000003ff067819 */ /* 0x100fe40000011409 */
[----:B------:R-:W-:Y:S02]  /*0470*/  SHF.R.S32.HI R9, RZ, 0x1f, R9 ;  /* 0x0000001fff097819 */ /* 0x000fe40000011409 */
[----:B------:R-:W-:Y:S02]  /*0480*/  ISETP.NE.AND P3, PT, R2, RZ, PT ;  /* 0x000000ff0200720c */ /* 0x000fe40003f65270 */
[----:B0-----:R-:W-:Y:S02]  /*0490*/  I2FP.F32.U32 R11, UR8 ;  /* 0x00000008000b7c45 */ /* 0x001fe40008201000 */
[----:B------:R-:W-:-:S02]  /*04a0*/  LEA.HI R9, R9, R6, RZ, 0x2 ;  /* 0x0000000609097211 */ /* 0x000fc400078f10ff */
[----:B-----5:R-:W-:Y:S01]  /*04b0*/  ISETP.NE.OR P0, PT, R0, RZ, !P0 ;  /* 0x000000ff0000720c */ /* 0x020fe20004705670 */
[----:B------:R-:W-:Y:S01]  /*04c0*/  FMUL R11, R11, UR4 ;  /* 0x000000040b0b7c20 */ /* 0x000fe20008400000 */
[----:B------:R-:W-:Y:S01]  /*04d0*/  LOP3.LUT R9, R9, 0xfffffffc, RZ, 0xc0, !PT ;  /* 0xfffffffc09097812 */ /* 0x000fe200078ec0ff */
[----:B------:R-:W-:Y:S01]  /*04e0*/  ULDC UR4, c[0x0][0x154] ;  /* 0x0000550000047ab9 */ /* 0x000fe20000000800 */
[----:B------:R-:W-:-:S03]  /*04f0*/  SHF.R.S32.HI R0, RZ, 0x1f, R3 ;  /* 0x0000001fff007819 */ /* 0x000fc60000011403 */
[----:B------:R-:W0:Y:S01]  /*0500*/  F2I.U32.TRUNC.NTZ R11, R11 ;  /* 0x0000000b000b7305 */ /* 0x000e22000020f000 */
[----:B------:R-:W-:Y:S01]  /*0510*/  IMAD.IADD R9, R6, 0x1, -R9 ;  /* 0x0000000106097824 */ /* 0x000fe200078e0a09 */
[----:B------:R-:W-:-:S03]  /*0520*/  LEA.HI R0, R0, R3, RZ, 0x2 ;  /* 0x0000000300007211 */ /* 0x000fc600078f10ff */
[----:B------:R-:W-:Y:S01]  /*0530*/  IMAD R10, R10, 0x4, R9 ;  /* 0x000000040a0a7824 */ /* 0x000fe200078e0209 */
[----:B------:R-:W-:Y:S01]  /*0540*/  VOTEU.ALL UP0, P0 ;  /* 0x00000000003f7886 */ /* 0x000fe20000000000 */
[----:B------:R-:W-:Y:S01]  /*0550*/  LOP3.LUT R0, R0, 0xfffffffc, RZ, 0xc0, !PT ;  /* 0xfffffffc00007812 */ /* 0x000fe200078ec0ff */
[----:B------:R-:W-:Y:S01]  /*0560*/  VOTEU.ALL UP1, P0 ;  /* 0x00000000003f7886 */ /* 0x000fe20000020000 */
[C---:B------:R-:W-:Y:S01]  /*0570*/  IMAD.SHL.U32 R19, R10.reuse, 0x4, RZ ;  /* 0x000000040a137824 */ /* 0x040fe200078e00ff */
[----:B------:R-:W-:Y:S01]  /*0580*/  SHF.R.S32.HI R9, RZ, 0x1f, R10 ;  /* 0x0000001fff097819 */ /* 0x000fe2000001140a */
[----:B------:R-:W5:Y:S01]  /*0590*/  @!UP0 S2UR UR7, SR_CgaCtaId ;  /* 0x00000000000789c3 */ /* 0x000f620000008800 */
[----:B------:R-:W-:Y:S01]  /*05a0*/  IMAD.IADD R3, R3, 0x1, -R0 ;  /* 0x0000000103037824 */ /* 0x000fe200078e0a00 */
[----:B------:R-:W-:Y:S01]  /*05b0*/  @!UP0 UMOV UR6, 0x400 ;  /* 0x0000040000068882 */ /* 0x000fe20000000000 */
[----:B------:R-:W-:Y:S01]  /*05c0*/  LEA.HI R9, R9, R10, RZ, 0x2 ;  /* 0x0000000a09097211 */ /* 0x000fe200078f10ff */
[----:B0-----:R-:W-:Y:S01]  /*05d0*/  IMAD.MOV R15, RZ, RZ, -R11 ;  /* 0x000000ffff0f7224 */ /* 0x001fe200078e0a0b */
[----:B------:R-:W-:-:S02]  /*05e0*/  LOP3.LUT R19, R10, 0xc, R19, 0x78, !PT ;  /* 0x0000000c0a137812 */ /* 0x000fc400078e7813 */
[----:B------:R-:W-:Y:S01]  /*05f0*/  LOP3.LUT R11, R9, 0xfffffffc, RZ, 0xc0, !PT ;  /* 0xfffffffc090b7812 */ /* 0x000fe200078ec0ff */
[----:B--2---:R-:W-:Y:S01]  /*0600*/  IMAD R6, R12, R15, UR8 ;  /* 0x000000080c067e24 */ /* 0x004fe2000f8e020f */
[----:B-1----:R-:W-:Y:S01]  /*0610*/  I2FP.F32.U32 R12, R4 ;  /* 0x00000004000c7245 */ /* 0x002fe20000201000 */
[----:B------:R-:W0:Y:S01]  /*0620*/  LDC R9, c[0x0][0x148] ;  /* 0x00005200ff097b82 */ /* 0x000e220000000800 */
[----:B------:R-:W-:Y:S01]  /*0630*/  ISETP.NE.AND P1, PT, R3, 0x3, PT ;  /* 0x000000030300780c */ /* 0x000fe20003f25270 */
[----:B------:R-:W-:Y:S01]  /*0640*/  IMAD.IADD R11, R10, 0x1, -R11 ;  /* 0x000000010a0b7824 */ /* 0x000fe200078e0a0b */
[----:B---3--:R-:W-:Y:S01]  /*0650*/  ISETP.EQ.U32.AND P2, PT, R13, 0x1, PT ;  /* 0x000000010d00780c */ /* 0x008fe20003f42070 */
[----:B------:R-:W-:Y:S01]  /*0660*/  FMUL R12, R12, UR4 ;  /* 0x000000040c0c7c20 */ /* 0x000fe20008400000 */
[----:B------:R-:W-:Y:S01]  /*0670*/  UMOV UR4, 0x20 ;  /* 0x0000002000047882 */ /* 0x000fe20000000000 */
[----:B------:R-:W-:Y:S01]  /*0680*/  ISETP.EQ.OR P1, PT, R3, RZ, !P1 ;  /* 0x000000ff0300720c */ /* 0x000fe20004f22670 */
[----:B------:R-:W-:-:S04]  /*0690*/  @!UP0 UIADD3 UR4, -UR4, 0x100000, URZ ;  /* 0x0010000004048890 */ /* 0x000fc8000fffe13f */
[----:B------:R-:W-:Y:S02]  /*06a0*/  @!UP0 USHF.L.U32 UR5, UR4, 0xb, URZ ;  /* 0x0000000b04058899 */ /* 0x000fe4000800063f */
[----:B------:R-:W-:Y:S01]  /*06b0*/  @!UP0 USHF.L.U32 UR4, UR4, 0x1, URZ ;  /* 0x0000000104048899 */ /* 0x000fe2000800063f */
[----:B------:R-:W-:Y:S01]  /*06c0*/  ISETP.NE.AND P4, PT, R11, R6, PT ;  /* 0x000000060b00720c */ /* 0x000fe20003f85270 */
[----:B------:R-:W1:Y:S01]  /*06d0*/  F2I.U32.TRUNC.NTZ R12, R12 ;  /* 0x0000000c000c7305 */ /* 0x000e62000020f000 */
[----:B------:R-:W-:Y:S01]  /*06e0*/  ISETP.EQ.AND P1, PT, R2, RZ, P1 ;  /* 0x000000ff0200720c */ /* 0x000fe20000f22270 */
[----:B-----5:R-:W-:-:S03]  /*06f0*/  @!UP0 ULEA UR6, UR7, UR6, 0x18 ;  /* 0x0000000607068291 */ /* 0x020fc6000f8ec03f */
[----:B------:R-:W-:Y:S01]  /*0700*/  SEL R18, RZ, 0x1, !P1 ;  /* 0x00000001ff127807 */ /* 0x000fe20004800000 */
[----:B------:R-:W-:Y:S01]  /*0710*/  VOTEU.ALL UP0, P0 ;  /* 0x00000000003f7886 */ /* 0x000fe20000000000 */
[----:B------:R-:W-:Y:S01]  /*0720*/  LOP3.LUT P0, RZ, R8, 0x7, RZ, 0xc0, !PT ;  /* 0x0000000708ff7812 */ /* 0x000fe2000780c0ff */
[----:B------:R-:W-:-:S04]  /*0730*/  VIADD R8, R2, 0xffffffff ;  /* 0xffffffff02087836 */ /* 0x000fc80000000000 */
[----:B------:R-:W-:Y:S02]  /*0740*/  @P4 SHF.R.S32.HI R0, RZ, 0x1f, R19 ;  /* 0x0000001fff004819 */ /* 0x000fe40000011413 */
[----:B------:R-:W-:Y:S01]  /*0750*/  ISETP.LT.U32.AND P0, PT, R19, 0x4, !P0 ;  /* 0x000000041300780c */ /* 0x000fe20004701070 */
[----:B-1----:R-:W-:Y:S01]  /*0760*/  IMAD.MOV R23, RZ, RZ, -R12 ;  /* 0x000000ffff177224 */ /* 0x002fe200078e0a0c */
[----:B------:R-:W-:Y:S01]  /*0770*/  @P4 LEA.HI R0, R0, R19, RZ, 0x2 ;  /* 0x0000001300004211 */ /* 0x000fe200078f10ff */
[----:B------:R-:W1:Y:S02]  /*0780*/  FENCE.VIEW.ASYNC.S ;  /* 0x00000000000073c6 */ /* 0x000e640000000000 */
[----:B-1----:R1:W2:Y:S01]  /*0790*/  @!UP0 SYNCS.EXCH.64 URZ, [UR6+0x80], UR4 ;  /* 0x00008004063f85b2 */ /* 0x0022a20008000100 */
[----:B------:R-:W-:Y:S01]  /*07a0*/  ISETP.GE.U32.AND P6, PT, R8, 0x2, PT ;  /* 0x000000020800780c */ /* 0x000fe20003fc6070 */
[----:B0-----:R-:W-:Y:S01]  /*07b0*/  IMAD R11, R9, R23, R4 ;  /* 0x00000017090b7224 */ /* 0x001fe200078e0204 */
[----:B------:R-:W-:-:S02]  /*07c0*/  @P4 SHF.R.S32.HI R0, RZ, 0x2, R0 ;  /* 0x00000002ff004819 */ /* 0x000fc40000011400 */
[----:B------:R-:W-:Y:S02]  /*07d0*/  SEL R18, R18, 0x2, P6 ;  /* 0x0000000212127807 */ /* 0x000fe40003000000 */
[----:B------:R-:W-:Y:S02]  /*07e0*/  @P4 ISETP.NE.AND P5, PT, R0, R11, PT ;  /* 0x0000000b0000420c */ /* 0x000fe40003fa5270 */
[----:B------:R-:W-:Y:S02]  /*07f0*/  SEL R11, RZ, 0x1, !P0 ;  /* 0x00000001ff0b7807 */ /* 0x000fe40004000000 */
[----:B------:R-:W-:Y:S02]  /*0800*/  @P4 SEL R22, RZ, 0x1, P5 ;  /* 0x00000001ff164807 */ /* 0x000fe40002800000 */
[----:B------:R-:W-:Y:S02]  /*0810*/  LOP3.LUT R0, R95, 0x7f, RZ, 0xc0, !PT ;  /* 0x0000007f5f007812 */ /* 0x000fe400078ec0ff */
[----:B------:R-:W-:Y:S01]  /*0820*/  LOP3.LUT R22, R22, R11, RZ, 0xc0, !PT ;  /* 0x0000000b16167212 */ /* 0x000fe200078ec0ff */
[----:B------:R1:W0:Y:S01]  /*0830*/  @!UP1 SYNCS.EXCH.64 URZ, [UR6+0x88], UR4 ;  /* 0x00008804063f95b2 */ /* 0x0002220008000100 */
[----:B------:R-:W-:Y:S01]  /*0840*/  NOP ;  /* 0x0000000000007918 */ /* 0x000fe20000000000 */
[----:B-12---:R-:W-:Y:S05]  /*0850*/  @!P2 BRA `(.L_x_3) ;  /* 0x000000000008a947 */ /* 0x006fea0003800000 */
[----:B0---4-:R-:W-:Y:S01]  /*0860*/  UCGABAR_ARV ;  /* 0x00000000000079c7 */ /* 0x011fe20008000000 */
[----:B------:R-:W-:Y:S05]  /*0870*/  BRA `(.L_x_4) ;  /* 0x0000000000047947 */ /* 0x000fea0003800000 */
.L_x_3:
[----:B0---4-:R-:W-:Y:S01]  /*0880*/  NOP ;  /* 0x0000000000007918 */ /* 0x011fe20000000000 */
.L_x_4:
[----:B------:R-:W0:Y:S01]  /*0890*/  LDC R2, c[0x0][0x65c] ;  /* 0x00019700ff027b82 */ /* 0x000e220000000800 */
[----:B------:R-:W-:Y:S02]  /*08a0*/  IMAD.U32 R10, RZ, RZ, UR8 ;  /* 0x00000008ff0a7e24 */ /* 0x000fe4000f8e00ff */
[----:B------:R-:W-:Y:S01]  /*08b0*/  IMAD.MOV.U32 R11, RZ, RZ, RZ ;  /* 0x000000ffff0b7224 */ /* 0x000fe200078e00ff */
[----:B0-----:R-:W-:-:S04]  /*08c0*/  ISETP.NE.AND P1, PT, R2, 0x1, PT ;  /* 0x000000010200780c */ /* 0x001fc80003f25270 */
[----:B------:R-:W-:-:S09]  /*08d0*/  P2R R5, PR, RZ, 0x2 ;  /* 0x00000002ff057803 */ /* 0x000fd20000000000 */
[----:B------:R-:W0:Y:S01]  /*08e0*/  @P1 LDC R17, c[0x0][0x10] ;  /* 0x00000400ff111b82 */ /* 0x000e220000000800 */
[----:B------:R-:W-:Y:S02]  /*08f0*/  @P1 IMAD.MOV.U32 R5, RZ, RZ, RZ ;  /* 0x000000ffff051224 */ /* 0x000fe400078e00ff */
[----:B------:R-:W-:-:S05]  /*0900*/  @P1 IMAD.MOV.U32 R15, RZ, RZ, RZ ;  /* 0x000000ffff0f1224 */ /* 0x000fca00078e00ff */
[----:B------:R-:W1:Y:S01]  /*0910*/  @!P1 LDC R13, c[0x0][0xc] ;  /* 0x00000300ff0d9b82 */ /* 0x000e620000000800 */
[----:B------:R-:W-:Y:S01]  /*0920*/  ULDC UR4, c[0x0][0xc] ;  /* 0x0000030000047ab9 */ /* 0x000fe20000000800 */
[----:B------:R-:W-:Y:S01]  /*0930*/  ULDC UR5, c[0x0][0x10] ;  /* 0x0000040000057ab9 */ /* 0x000fe20000000800 */
[----:B------:R-:W-:Y:S01]  /*0940*/  ULDC UR6, c[0x0][0x14] ;  /* 0x0000050000067ab9 */ /* 0x000fe20000000800 */
[----:B------:R-:W-:-:S04]  /*0950*/  UIMAD.WIDE.U32 UR4, UR4, UR5, URZ ;  /* 0x00000005040472a5 */ /* 0x000fc8000f8e003f */
[----:B------:R-:W-:Y:S02]  /*0960*/  UIMAD.WIDE.U32 UR36, UR4, UR6, URZ ;  /* 0x00000006042472a5 */ /* 0x000fe4000f8e003f */
[----:B------:R-:W-:-:S04]  /*0970*/  UIMAD UR42, UR5, UR6, URZ ;  /* 0x00000006052a72a4 */ /* 0x000fc8000f8e023f */
[----:B------:R-:W-:Y:S01]  /*0980*/  UIADD3 UR42, UR37, UR42, URZ ;  /* 0x0000002a252a7290 */ /* 0x000fe2000fffe03f */
[----:B0-----:R-:W-:-:S04]  /*0990*/  @P1 IMAD.WIDE.U32 R16, R17, UR8, R4 ;  /* 0x0000000811101c25 */ /* 0x001fc8000f8e0004 */
[----:B------:R-:W-:Y:S02]  /*09a0*/  @P1 IMAD.IADD R17, R17, 0x1, R15 ;  /* 0x0000000111111824 */ /* 0x000fe400078e020f */
[----:B-1----:R-:W-:-:S04]  /*09b0*/  @!P1 IMAD.WIDE.U32 R10, R4, R13, R10 ;  /* 0x0000000d040a9225 */ /* 0x002fc800078e000a */
[----:B------:R-:W-:Y:S02]  /*09c0*/  @!P1 IMAD.MOV.U32 R16, RZ, RZ, R10 ;  /* 0x000000ffff109224 */ /* 0x000fe400078e000a */
[----:B------:R-:W-:Y:S01]  /*09d0*/  @!P1 IMAD.MOV.U32 R17, RZ, RZ, R11 ;  /* 0x000000ffff119224 */ /* 0x000fe200078e000b */
[----:B------:R-:W-:Y:S06]  /*09e0*/  @!P2 BRA `(.L_x_5) ;  /* 0x00000000000ca947 */ /* 0x000fec0003800000 */
[----:B------:R-:W-:Y:S01]  /*09f0*/  UCGABAR_WAIT ;  /* 0x0000000000007dc7 */ /* 0x000fe20008000000 */
[----:B------:R-:W-:Y:S01]  /*0a00*/  CCTL.IVALL ;  /* 0x00000000ff00798f */ /* 0x000fe20002000000 */
[----:B------:R-:W-:Y:S05]  /*0a10*/  BRA `(.L_x_6) ;  /* 0x0000000000047947 */ /* 0x000fea0003800000 */
.L_x_5:
[----:B------:R-:W-:Y:S06]  /*0a20*/  BAR.SYNC.DEFER_BLOCKING 0x0 ;  /* 0x0000000000007b1d */ /* 0x000fec0000010000 */
.L_x_6:
[----:B------:R-:W-:Y:S05]  /*0a30*/  @!P3 BRA `(.L_x_7) ;  /* 0x0000005c00b8b947 */ /* 0x000fea0003800000 */
[----:B------:R-:W-:-:S13]  /*0a40*/  ISETP.GT.U32.AND P0, PT, R8, 0x1, PT ;  /* 0x000000010800780c */ /* 0x000fda0003f04070 */
[----:B------:R-:W-:Y:S05]  /*0a50*/  @P0 EXIT ;  /* 0x000000000000094d */ /* 0x000fea0003800000 */
[----:B------:R-:W-:Y:S01]  /*0a60*/  ULDC.64 UR4, c[0x0][0x650] ;  /* 0x0001940000047ab9 */ /* 0x000fe20000000a00 */
[----:B------:R-:W-:Y:S01]  /*0a70*/  PRMT R3, RZ, 0x7610, R3 ;  /* 0x00007610ff037816 */ /* 0x000fe20000000003 */
[----:B------:R-:W-:Y:S01]  /*0a80*/  IMAD.MOV.U32 R103, RZ, RZ, -0x1 ;  /* 0xffffffffff677424 */ /* 0x000fe200078e00ff */
[----:B------:R-:W-:Y:S01]  /*0a90*/  ISETP.GE.U32.AND P0, PT, R16, UR4, PT ;  /* 0x0000000410007c0c */ /* 0x000fe2000bf06070 */
[----:B------:R-:W-:Y:S02]  /*0aa0*/  IMAD.MOV.U32 R100, RZ, RZ, -0x1 ;  /* 0xffffffffff647424 */ /* 0x000fe400078e00ff */
[----:B------:R-:W-:Y:S01]  /*0ab0*/  IMAD.MOV.U32 R101, RZ, RZ, -0x1 ;  /* 0xffffffffff657424 */ /* 0x000fe200078e00ff */
[----:B------:R-:W-:-:S13]  /*0ac0*/  ISETP.GE.U32.AND.EX P0, PT, R17, UR5, PT, P0 ;  /* 0x0000000511007c0c */ /* 0x000fda000bf06100 */
[----:B------:R-:W-:Y:S05]  /*0ad0*/  @P0 BRA `(.L_x_8) ;  /* 0x0000000400280947 */ /* 0x000fea0003800000 */
[----:B------:R-:W0:Y:S01]  /*0ae0*/  LDC.64 R24, c[0x0][0x628] ;  /* 0x00018a00ff187b82 */ /* 0x000e220000000a00 */
[----:B------:R-:W-:Y:S02]  /*0af0*/  IMAD.MOV.U32 R10, RZ, RZ, R16 ;  /* 0x000000ffff0a7224 */ /* 0x000fe400078e0010 */
[----:B------:R-:W-:-:S05]  /*0b00*/  IMAD.MOV.U32 R11, RZ, RZ, R17 ;  /* 0x000000ffff0b7224 */ /* 0x000fca00078e0011 */
[----:B------:R-:W1:Y:S08]  /*0b10*/  LDC R8, c[0x0][0x630] ;  /* 0x00018c00ff087b82 */ /* 0x000e700000000800 */
[----:B------:R-:W2:Y:S01]  /*0b20*/  LDC.64 R26, c[0x0][0x620] ;  /* 0x00018800ff1a7b82 */ /* 0x000ea20000000a00 */
[----:B0-----:R-:W-:-:S04]  /*0b30*/  ISETP.NE.U32.AND P0, PT, R24, RZ, PT ;  /* 0x000000ff1800720c */ /* 0x001fc80003f05070 */
[----:B------:R-:W-:-:S13]  /*0b40*/  ISETP.NE.AND.EX P0, PT, R25, RZ, PT, P0 ;  /* 0x000000ff1900720c */ /* 0x000fda0003f05300 */
[----:B-12---:R-:W-:Y:S05]  /*0b50*/  @!P0 BRA `(.L_x_9) ;  /* 0x0000000000288947 */ /* 0x006fea0003800000 */
[----:B------:R-:W0:Y:S02]  /*0b60*/  LDC R3, c[0x0][0x634] ;  /* 0x00018d00ff037b82 */ /* 0x000e240000000800 */
[----:B0-----:R-:W-:-:S05]  /*0b70*/  IADD3 R3, P0, R16, R3, RZ ;  /* 0x0000000310037210 */ /* 0x001fca0007f1e0ff */
[----:B------:R-:W-:-:S04]  /*0b80*/  IMAD.X R21, RZ, RZ, R17, P0 ;  /* 0x000000ffff157224 */ /* 0x000fc800000e0611 */
[----:B------:R-:W-:-:S04]  /*0b90*/  IMAD.WIDE.U32 R10, R21, R24, RZ ;  /* 0x00000018150a7225 */ /* 0x000fc800078e00ff */
[----:B------:R-:W-:-:S04]  /*0ba0*/  IMAD.WIDE.U32 R12, P0, R3, R25, R10 ;  /* 0x00000019030c7225 */ /* 0x000fc8000780000a */
[----:B------:R-:W-:-:S04]  /*0bb0*/  IMAD.WIDE.U32 R10, R3, R24, RZ ;  /* 0x00000018030a7225 */ /* 0x000fc800078e00ff */
[----:B------:R-:W-:Y:S01]  /*0bc0*/  IMAD.X R15, RZ, RZ, RZ, P0 ;  /* 0x000000ffff0f7224 */ /* 0x000fe200000e06ff */
[----:B------:R-:W-:Y:S01]  /*0bd0*/  IADD3 RZ, P0, R11, R12, RZ ;  /* 0x0000000c0bff7210 */ /* 0x000fe20007f1e0ff */
[----:B------:R-:W-:-:S04]  /*0be0*/  IMAD.MOV.U32 R14, RZ, RZ, R13 ;  /* 0x000000ffff0e7224 */ /* 0x000fc800078e000d */
[----:B------:R-:W-:-:S08]  /*0bf0*/  IMAD.WIDE.U32.X R10, R21, R25, R14, P0 ;  /* 0x00000019150a7225 */ /* 0x000fd000000e040e */
.L_x_9:
[----:B------:R-:W0:Y:S01]  /*0c00*/  LDC.64 R30, c[0x0][0x640] ;  /* 0x00019000ff1e7b82 */ /* 0x000e220000000a00 */
[-CC-:B------:R-:W-:Y:S01]  /*0c10*/  SHF.R.U64 R101, R10, R8.reuse, R11.reuse ;  /* 0x000000080a657219 */ /* 0x180fe2000000120b */
[----:B------:R-:W-:Y:S01]  /*0c20*/  IMAD R29, R9, R23, R4 ;  /* 0x00000017091d7224 */ /* 0x000fe200078e0204 */
[----:B------:R-:W-:Y:S01]  /*0c30*/  SHF.R.U32.HI R3, RZ, R8, R11 ;  /* 0x00000008ff037219 */ /* 0x000fe2000001160b */
[----:B------:R-:W-:Y:S01]  /*0c40*/  IMAD.MOV.U32 R23, RZ, RZ, 0x1 ;  /* 0x00000001ff177424 */ /* 0x000fe200078e00ff */
[----:B------:R-:W-:-:S03]  /*0c50*/  IADD3 R5, P0, RZ, -R101, RZ ;  /* 0x80000065ff057210 */ /* 0x000fc60007f1e0ff */
[----:B------:R-:W1:Y:S02]  /*0c60*/  LDC R12, c[0x0][0x618] ;  /* 0x00018600ff0c7b82 */ /* 0x000e640000000800 */
[----:B------:R-:W-:Y:S02]  /*0c70*/  IMAD.X R3, RZ, RZ, ~R3, P0 ;  /* 0x000000ffff037224 */ /* 0x000fe400000e0e03 */
[----:B------:R-:W-:-:S04]  /*0c80*/  IMAD.WIDE.U32 R10, R5, R26, R16 ;  /* 0x0000001a050a7225 */ /* 0x000fc800078e0010 */
[----:B------:R-:W2:Y:S01]  /*0c90*/  LDC R20, c[0x0][0x608] ;  /* 0x00018200ff147b82 */ /* 0x000ea20000000800 */
[----:B------:R-:W-:Y:S02]  /*0ca0*/  IMAD R8, R3, R26, RZ ;  /* 0x0000001a03087224 */ /* 0x000fe400078e02ff */
[----:B------:R-:W-:Y:S02]  /*0cb0*/  IMAD.MOV.U32 R3, RZ, RZ, -0x1 ;  /* 0xffffffffff037424 */ /* 0x000fe400078e00ff */
[----:B------:R-:W-:-:S03]  /*0cc0*/  IMAD R5, R5, R27, R8 ;  /* 0x0000001b05057224 */ /* 0x000fc600078e0208 */
[----:B------:R-:W3:Y:S01]  /*0cd0*/  LDC R28, c[0x0][0x658] ;  /* 0x00019600ff1c7b82 */ /* 0x000ee20000000800 */
[----:B------:R-:W-:Y:S01]  /*0ce0*/  IMAD.IADD R5, R11, 0x1, R5 ;  /* 0x000000010b057824 */ /* 0x000fe200078e0205 */
[----:B0-----:R-:W-:-:S04]  /*0cf0*/  ISETP.NE.U32.AND P0, PT, R30, RZ, PT ;  /* 0x000000ff1e00720c */ /* 0x001fc80003f05070 */
[----:B------:R-:W-:Y:S02]  /*0d00*/  ISETP.NE.AND.EX P0, PT, R31, RZ, PT, P0 ;  /* 0x000000ff1f00720c */ /* 0x000fe40003f05300 */
[----:B------:R-:W0:Y:S01]  /*0d10*/  LDC R24, c[0x0][0x600] ;  /* 0x00018000ff187b82 */ /* 0x000e220000000800 */
[-CC-:B-1----:R-:W-:Y:S02]  /*0d20*/  SHF.R.U64 R14, R10, R12.reuse, R5.reuse ;  /* 0x0000000c0a0e7219 */ /* 0x182fe40000001205 */
[----:B------:R-:W-:-:S05]  /*0d30*/  SHF.R.U32.HI R5, RZ, R12, R5 ;  /* 0x0000000cff057219 */ /* 0x000fca0000011605 */
[----:B------:R-:W1:Y:S01]  /*0d40*/  LDC R15, c[0x0][0x648] ;  /* 0x00019200ff0f7b82 */ /* 0x000e620000000800 */
[-CC-:B--2---:R-:W-:Y:S02]  /*0d50*/  SHF.R.U64 R27, R14, R20.reuse, R5.reuse ;  /* 0x000000140e1b7219 */ /* 0x184fe40000001205 */
[----:B------:R-:W-:-:S05]  /*0d60*/  SHF.R.U32.HI R5, RZ, R20, R5 ;  /* 0x00000014ff057219 */ /* 0x000fca0000011605 */
[----:B------:R-:W2:Y:S01]  /*0d70*/  LDC R21, c[0x0][0x638] ;  /* 0x00018e00ff157b82 */ /* 0x000ea20000000800 */
[-CC-:B---3--:R-:W-:Y:S02]  /*0d80*/  SHF.R.U64 R20, R27, R28.reuse, R5.reuse ;  /* 0x0000001c1b147219 */ /* 0x188fe40000001205 */
[-C--:B------:R-:W-:Y:S02]  /*0d90*/  SHF.L.U32 R3, R3, R28.reuse, RZ ;  /* 0x0000001c03037219 */ /* 0x080fe400000006ff */
[----:B------:R-:W-:Y:S01]  /*0da0*/  SHF.R.U32.HI R5, RZ, R28, R5 ;  /* 0x0000001cff057219 */ /* 0x000fe20000011605 */
[----:B------:R-:W-:Y:S01]  /*0db0*/  IMAD.MOV.U32 R4, RZ, RZ, R20 ;  /* 0x000000ffff047224 */ /* 0x000fe200078e0014 */
[----:B------:R-:W-:Y:S01]  /*0dc0*/  LOP3.LUT R12, RZ, R3, RZ, 0x33, !PT ;  /* 0x00000003ff0c7212 */ /* 0x000fe200078e33ff */
[----:B------:R-:W3:Y:S01]  /*0dd0*/  LDC R25, c[0x0][0x610] ;  /* 0x00018400ff197b82 */ /* 0x000ee20000000800 */
[----:B------:R-:W-:Y:S05]  /*0de0*/  @!P0 BRA `(.L_x_10) ;  /* 0x0000000000288947 */ /* 0x000fea0003800000 */
[----:B------:R-:W4:Y:S02]  /*0df0*/  LDC R3, c[0x0][0x64c] ;  /* 0x00019300ff037b82 */ /* 0x000f240000000800 */
[----:B----4-:R-:W-:-:S05]  /*0e00*/  IADD3 R3, P0, R20, R3, RZ ;  /* 0x0000000314037210 */ /* 0x010fca0007f1e0ff */
        /* <DEDUP_REMOVED lines=8> */
.L_x_10:
[----:B-1----:R-:W-:Y:S01]  /*0e90*/  SHF.R.U64 R4, R4, R15, R5 ;  /* 0x0000000f04047219 */ /* 0x002fe20000001205 */
[----:B0-----:R-:W-:Y:S01]  /*0ea0*/  VIADD R5, R24, 0xffffffff ;  /* 0xffffffff18057836 */ /* 0x001fe20000000000 */
[----:B------:R-:W-:Y:S02]  /*0eb0*/  SHF.L.U32 R3, R23, R28, RZ ;  /* 0x0000001c17037219 */ /* 0x000fe400000006ff */
[----:B------:R-:W-:Y:S01]  /*0ec0*/  LOP3.LUT R12, R27, R12, RZ, 0xc0, !PT ;  /* 0x0000000c1b0c7212 */ /* 0x000fe200078ec0ff */
[----:B------:R-:W-:Y:S01]  /*0ed0*/  IMAD.MOV R8, RZ, RZ, -R4 ;  /* 0x000000ffff087224 */ /* 0x000fe200078e0a04 */
[----:B------:R-:W-:Y:S02]  /*0ee0*/  SEL R6, R6, R29, !P1 ;  /* 0x0000001d06067207 */ /* 0x000fe40004800000 */
[----:B------:R-:W-:Y:S01]  /*0ef0*/  LOP3.LUT R5, R14, R5, RZ, 0xc0, !PT ;  /* 0x000000050e057212 */ /* 0x000fe200078ec0ff */
[----:B------:R-:W-:Y:S02]  /*0f00*/  IMAD R9, R3, R4, R12 ;  /* 0x0000000403097224 */ /* 0x000fe400078e020c */
[----:B--2---:R-:W-:-:S02]  /*0f10*/  IMAD R3, R8, R21, R20 ;  /* 0x0000001508037224 */ /* 0x004fc400078e0214 */
[----:B---3--:R-:W-:Y:S02]  /*0f20*/  IMAD R6, R9, R25, R6 ;  /* 0x0000001909067224 */ /* 0x008fe400078e0206 */
[----:B------:R-:W-:Y:S02]  /*0f30*/  IMAD R103, R3, R24, R5 ;  /* 0x0000001803677224 */ /* 0x000fe400078e0205 */
[----:B------:R-:W-:-:S03]  /*0f40*/  IMAD.MOV.U32 R4, RZ, RZ, 0x1 ;  /* 0x00000001ff047424 */ /* 0x000fc600078e00ff */
[----:B------:R-:W-:Y:S02]  /*0f50*/  SEL R100, R103, R6, !P1 ;  /* 0x0000000667647207 */ /* 0x000fe40004800000 */
[----:B------:R-:W-:Y:S02]  /*0f60*/  PRMT R3, R4, 0x7610, R3 ;  /* 0x0000761004037816 */ /* 0x000fe40000000003 */
[----:B------:R-:W-:-:S07]  /*0f70*/  SEL R103, R6, R103, !P1 ;  /* 0x0000006706677207 */ /* 0x000fce0004800000 */
.L_x_8:
[----:B------:R-:W-:-:S08]  /*0f80*/  NOP ;  /* 0x0000000000007918 */ /* 0x000fd00000000000 */
[----:B------:R-:W0:Y:S02]  /*0f90*/  USETMAXREG.TRY_ALLOC.CTAPOOL UP0, 0xe8 ;  /* 0x000000e8000079c8 */ /* 0x000e240008000600 */
[----:B0-----:R-:W-:-:S13]  /*0fa0*/  PLOP3.LUT P0, PT, PT, PT, UP0, 0x80, 0x0 ;  /* 0x000000000000781c */ /* 0x001fda0003f0f008 */
[----:B------:R-:W-:Y:S05]  /*0fb0*/  @!P0 BRA `(.L_x_8) ;  /* 0xfffffffc00f08947 */ /* 0x000fea000383ffff */
[----:B------:R-:W-:Y:S01]  /*0fc0*/  ULDC.64 UR4, c[0x0][0x598] ;  /* 0x0001660000047ab9 */ /* 0x000fe20000000a00 */
[----:B------:R-:W-:Y:S01]  /*0fd0*/  ULDC.64 UR38, c[0x0][0x208] ;  /* 0x0000820000267ab9 */ /* 0x000fe20000000a00 */
[----:B------:R-:W-:-:S04]  /*0fe0*/  ISETP.NE.U32.AND P0, PT, RZ, UR4, PT ;  /* 0x00000004ff007c0c */ /* 0x000fc8000bf05070 */
[----:B------:R-:W-:-:S13]  /*0ff0*/  ISETP.NE.AND.EX P0, PT, RZ, UR5, PT, P0 ;  /* 0x00000005ff007c0c */ /* 0x000fda000bf05300 */
[----:B------:R-:W-:Y:S05]  /*1000*/  @!P0 BRA `(.L_x_11) ;  /* 0x00000000001c8947 */ /* 0x000fea0003800000 */
[----:B------:R-:W0:Y:S02]  /*1010*/  LDC.64 R4, c[0x0][0x598] ;  /* 0x00016600ff047b82 */ /* 0x000e240000000a00 */
[----:B0-----:R-:W2:Y:S02]  /*1020*/  LDG.E.64 R4, desc[UR38][R4.64] ;  /* 0x0000002604047981 */ /* 0x001ea4000c1e1b00 */
[----:B--2---:R-:W-:-:S04]  /*1030*/  ISETP.NE.U32.AND P0, PT, R4, RZ, PT ;  /* 0x000000ff0400720c */ /* 0x004fc80003f05070 */
[----:B------:R-:W-:-:S13]  /*1040*/  ISETP.NE.AND.EX P0, PT, R5, RZ, PT, P0 ;  /* 0x000000ff0500720c */ /* 0x000fda0003f05300 */
[----:B------:R-:W-:Y:S05]  /*1050*/  @!P0 BRA `(.L_x_11) ;  /* 0x0000000000088947 */ /* 0x000fea0003800000 */
[----:B------:R0:W5:Y:S01]  /*1060*/  LD.E R23, desc[UR38][R4.64] ;  /* 0x0000002604177980 */ /* 0x000162000c101900 */
[----:B------:R-:W-:Y:S05]  /*1070*/  BRA `(.L_x_12) ;  /* 0x0000000000247947 */ /* 0x000fea0003800000 */
.L_x_11:
[----:B------:R-:W-:Y:S02]  /*1080*/  ULDC.64 UR4, c[0x0][0x588] ;  /* 0x0001620000047ab9 */ /* 0x000fe40000000a00 */
[----:B------:R-:W-:-:S04]  /*1090*/  ISETP.NE.U32.AND P0, PT, RZ, UR4, PT ;  /* 0x00000004ff007c0c */ /* 0x000fc8000bf05070 */
[----:B------:R-:W-:-:S13]  /*10a0*/  ISETP.NE.AND.EX P0, PT, RZ, UR5, PT, P0 ;  /* 0x00000005ff007c0c */ /* 0x000fda000bf05300 */
[----:B------:R-:W-:Y:S05]  /*10b0*/  @!P0 BRA `(.L_x_13) ;  /* 0x00000000000c8947 */ /* 0x000fea0003800000 */
[----:B------:R-:W0:Y:S02]  /*10c0*/  LDC.64 R4, c[0x0][0x588] ;  /* 0x00016200ff047b82 */ /* 0x000e240000000a00 */
[----:B0-----:R1:W5:Y:S01]  /*10d0*/  LDG.E R23, desc[UR38][R4.64] ;  /* 0x0000002604177981 */ /* 0x001362000c1e1900 */
[----:B------:R-:W-:Y:S05]  /*10e0*/  BRA `(.L_x_12) ;  /* 0x0000000000087947 */ /* 0x000fea0003800000 */
.L_x_13:
[----:B------:R-:W-:Y:S02]  /*10f0*/  ULDC UR4, c[0x0][0x580] ;  /* 0x0001600000047ab9 */ /* 0x000fe40000000800 */
[----:B------:R-:W-:-:S07]  /*1100*/  IMAD.U32 R23, RZ, RZ, UR4 ;  /* 0x00000004ff177e24 */ /* 0x000fce000f8e00ff */
.L_x_12:
[----:B------:R-:W-:Y:S02]  /*1110*/  ULDC.64 UR4, c[0x0][0x5a0] ;  /* 0x0001680000047ab9 */ /* 0x000fe40000000a00 */
[----:B------:R-:W-:-:S04]  /*1120*/  ISETP.NE.U32.AND P0, PT, RZ, UR4, PT ;  /* 0x00000004ff007c0c */ /* 0x000fc8000bf05070 */
[----:B------:R-:W-:-:S13]  /*1130*/  ISETP.NE.AND.EX P0, PT, RZ, UR5, PT, P0 ;  /* 0x00000005ff007c0c */ /* 0x000fda000bf05300 */
[----:B------:R-:W-:Y:S05]  /*1140*/  @!P0 BRA `(.L_x_14) ;  /* 0x00000000001c8947 */ /* 0x000fea0003800000 */
[----:B01----:R-:W0:Y:S02]  /*1150*/  LDC.64 R4, c[0x0][0x5a0] ;  /* 0x00016800ff047b82 */ /* 0x003e240000000a00 */
[----:B0-----:R-:W2:Y:S02]  /*1160*/  LDG.E.64 R4, desc[UR38][R4.64] ;  /* 0x0000002604047981 */ /* 0x001ea4000c1e1b00 */
[----:B--2---:R-:W-:-:S04]  /*1170*/  ISETP.NE.U32.AND P0, PT, R4, RZ, PT ;  /* 0x000000ff0400720c */ /* 0x004fc80003f05070 */
[----:B------:R-:W-:-:S13]  /*1180*/  ISETP.NE.AND.EX P0, PT, R5, RZ, PT, P0 ;  /* 0x000000ff0500720c */ /* 0x000fda0003f05300 */
[----:B------:R-:W-:Y:S05]  /*1190*/  @!P0 BRA `(.L_x_14) ;  /* 0x0000000000088947 */ /* 0x000fea0003800000 */
[----:B------:R0:W5:Y:S01]  /*11a0*/  LD.E R90, desc[UR38][R4.64] ;  /* 0x00000026045a7980 */ /* 0x000162000c101900 */
[----:B------:R-:W-:Y:S05]  /*11b0*/  BRA `(.L_x_15) ;  /* 0x0000000000247947 */ /* 0x000fea0003800000 */
.L_x_14:
[----:B------:R-:W-:Y:S02]  /*11c0*/  ULDC.64 UR4, c[0x0][0x590] ;  /* 0x0001640000047ab9 */ /* 0x000fe40000000a00 */
[----:B------:R-:W-:-:S04]  /*11d0*/  ISETP.NE.U32.AND P0, PT, RZ, UR4, PT ;  /* 0x00000004ff007c0c */ /* 0x000fc8000bf05070 */
[----:B------:R-:W-:-:S13]  /*11e0*/  ISETP.NE.AND.EX P0, PT, RZ, UR5, PT, P0 ;  /* 0x00000005ff007c0c */ /* 0x000fda000bf05300 */
[----:B------:R-:W-:Y:S05]  /*11f0*/  @!P0 BRA `(.L_x_16) ;  /* 0x00000000000c8947 */ /* 0x000fea0003800000 */
[----:B------:R-:W2:Y:S02]  /*1200*/  LDC.64 R90, c[0x0][0x590] ;  /* 0x00016400ff5a7b82 */ /* 0x000ea40000000a00 */
[----:B--2---:R2:W5:Y:S01]  /*1210*/  LDG.E R90, desc[UR38][R90.64] ;  /* 0x000000265a5a7981 */ /* 0x004562000c1e1900 */
[----:B------:R-:W-:Y:S05]  /*1220*/  BRA `(.L_x_15) ;  /* 0x0000000000087947 */ /* 0x000fea0003800000 */
.L_x_16:
[----:B------:R-:W-:Y:S02]  /*1230*/  ULDC UR4, c[0x0][0x584] ;  /* 0x0001610000047ab9 */ /* 0x000fe40000000800 */
[----:B------:R-:W-:-:S07]  /*1240*/  IMAD.U32 R90, RZ, RZ, UR4 ;  /* 0x00000004ff5a7e24 */ /* 0x000fce000f8e00ff */
.L_x_15:
[----:B------:R-:W-:-:S13]  /*1250*/  LOP3.LUT P0, RZ, R3, 0xff, RZ, 0xc0, !PT ;  /* 0x000000ff03ff7812 */ /* 0x000fda000780c0ff */
[----:B------:R-:W-:Y:S05]  /*1260*/  @!P0 EXIT ;  /* 0x000000000000894d */ /* 0x000fea0003800000 */
[----:B------:R-:W3:Y:S01]  /*1270*/  LDC R93, c[0x0][0x658] ;  /* 0x00019600ff5d7b82 */ /* 0x000ee20000000800 */
[----:B------:R-:W-:Y:S01]  /*1280*/  LOP3.LUT R7, R7, 0x1, RZ, 0xc0, !PT ;  /* 0x0000000107077812 */ /* 0x000fe200078ec0ff */
[----:B------:R-:W-:Y:S01]  /*1290*/  ULDC.64 UR6, c[0x0][0x288] ;  /* 0x0000a20000067ab9 */ /* 0x000fe20000000a00 */
[----:B------:R-:W-:Y:S01]  /*12a0*/  SHF.R.U32.HI R3, RZ, 0x2, R95 ;  /* 0x00000002ff037819 */ /* 0x000fe2000001165f */
[----:B------:R-:W-:Y:S01]  /*12b0*/  UIADD3 UR4, UR7, 0x1f, URZ ;  /* 0x0000001f07047890 */ /* 0x000fe2000fffe03f */
[----:B------:R-:W-:Y:S01]  /*12c0*/  SHF.R.U32.HI R0, RZ, 0x1, R0 ;  /* 0x00000001ff007819 */ /* 0x000fe20000011600 */
[----:B------:R-:W-:Y:S01]  /*12d0*/  IMAD.SHL.U32 R88, R7, 0x40, RZ ;  /* 0x0000004007587824 */ /* 0x000fe200078e00ff */
[----:B------:R-:W-:Y:S01]  /*12e0*/  LOP3.LUT R3, R3, 0x7, RZ, 0xc0, !PT ;  /* 0x0000000703037812 */ /* 0x000fe200078ec0ff */
[----:B------:R-:W4:Y:S01]  /*12f0*/  LDC.64 R8, c[0x0][0x5c8] ;  /* 0x00017200ff087b82 */ /* 0x000f220000000a00 */
[----:B------:R-:W-:Y:S01]  /*1300*/  USHF.R.S32.HI UR5, URZ, 0x1f, UR4 ;  /* 0x0000001f3f057899 */ /* 0x000fe20008011404 */
[----:B------:R-:W-:Y:S01]  /*1310*/  LOP3.LUT R0, R0, 0x30, RZ, 0xc0, !PT ;  /* 0x0000003000007812 */ /* 0x000fe200078ec0ff */
[----:B------:R-:W-:Y:S01]  /*1320*/  IMAD.MOV.U32 R6, RZ, RZ, 0x1 ;  /* 0x00000001ff067424 */ /* 0x000fe200078e00ff */
[--C-:B------:R-:W-:Y:S01]  /*1330*/  LOP3.LUT R88, R88, 0x40, R3.reuse, 0xe2, !PT ;  /* 0x0000004058587812 */ /* 0x100fe200078ee203 */
[----:B------:R-:W-:Y:S01]  /*1340*/  ULEA.HI UR5, UR5, UR4, URZ, 0x5 ;  /* 0x0000000405057291 */ /* 0x000fe2000f8f283f */
[-C--:B01----:R-:W-:Y:S01]  /*1350*/  IADD3 R4, RZ, -R0.reuse, -R3 ;  /* 0x80000000ff047210 */ /* 0x083fe20007ffe803 */
[----:B------:R-:W-:Y:S01]  /*1360*/  IMAD.U32 R5, RZ, RZ, UR6 ;  /* 0x00000006ff057e24 */ /* 0x000fe2000f8e00ff */
[----:B------:R-:W0:Y:S01]  /*1370*/  LDC R97, c[0x0][0x600] ;  /* 0x00018000ff617b82 */ /* 0x000e220000000800 */
[----:B------:R-:W-:Y:S01]  /*1380*/  LOP3.LUT R88, R88, R0, RZ, 0xfc, !PT ;  /* 0x0000000058587212 */ /* 0x000fe200078efcff */
[----:B------:R-:W-:Y:S01]  /*1390*/  IMAD.MOV.U32 R0, RZ, RZ, -0x1 ;  /* 0xffffffffff007424 */ /* 0x000fe200078e00ff */
[----:B------:R-:W-:Y:S01]  /*13a0*/  USHF.R.S32.HI UR43, URZ, 0x5, UR5 ;  /* 0x000000053f2b7899 */ /* 0x000fe20008011405 */
[----:B------:R-:W-:Y:S01]  /*13b0*/  LOP3.LUT R94, R95, 0x3, RZ, 0xc0, !PT ;  /* 0x000000035f5e7812 */ /* 0x000fe200078ec0ff */
[----:B------:R-:W-:Y:S01]  /*13c0*/  IMAD R4, R7, -0x40, R4 ;  /* 0xffffffc007047824 */ /* 0x000fe200078e0204 */
[C---:B------:R-:W-:Y:S01]  /*13d0*/  LOP3.LUT R96, R95.reuse, 0x80, RZ, 0xc0, !PT ;  /* 0x000000805f607812 */ /* 0x040fe200078ec0ff */
[----:B------:R-:W-:Y:S01]  /*13e0*/  UISETP.LT.AND UP0, UPT, UR43, 0x1, UPT ;  /* 0x000000012b00788c */ /* 0x000fe2000bf01270 */
[-C--:B---3--:R-:W-:Y:S01]  /*13f0*/  SHF.L.U32 R0, R0, R93.reuse, RZ ;  /* 0x0000005d00007219 */ /* 0x088fe200000006ff */
[----:B------:R-:W-:Y:S01]  /*1400*/  ULDC UR4, c[0x0][0x284] ;  /* 0x0000a10000047ab9 */ /* 0x000fe20000000800 */
[----:B------:R-:W-:Y:S01]  /*1410*/  IMAD R94, R94, -0x2, R5 ;  /* 0xfffffffe5e5e7824 */ /* 0x000fe200078e0205 */
[----:B------:R-:W-:Y:S01]  /*1420*/  USEL UR44, UR43, 0x1, UP0 ;  /* 0x000000012b2c7887 */ /* 0x000fe20008000000 */
[----:B------:R-:W-:Y:S01]  /*1430*/  SHF.L.U32 R93, R6, R93, RZ ;  /* 0x0000005d065d7219 */ /* 0x000fe200000006ff */
[----:B------:R-:W-:Y:S01]  /*1440*/  IMAD.SHL.U32 R95, R95, 0x2, RZ ;  /* 0x000000025f5f7824 */ /* 0x000fe200078e00ff */
[----:B------:R-:W-:Y:S01]  /*1450*/  LOP3.LUT R102, R18, 0x1, RZ, 0xfc, !PT ;  /* 0x0000000112667812 */ /* 0x000fe200078efcff */
[----:B------:R-:W-:Y:S01]  /*1460*/  VIADD R99, R4, UR4 ;  /* 0x0000000404637c36 */ /* 0x000fe20008000000 */
[C---:B----4-:R-:W-:Y:S01]  /*1470*/  SHF.L.U64.HI R92, R8.reuse, 0x3, R9 ;  /* 0x00000003085c7819 */ /* 0x050fe20000010209 */
[----:B--2---:R-:W-:Y:S01]  /*1480*/  IMAD.SHL.U32 R91, R8, 0x8, RZ ;  /* 0x00000008085b7824 */ /* 0x004fe200078e00ff */
[----:B------:R-:W-:Y:S01]  /*1490*/  SHF.R.U32.HI R96, RZ, 0x7, R96 ;  /* 0x00000007ff607819 */ /* 0x000fe20000011660 */
[----:B------:R-:W-:Y:S01]  /*14a0*/  IMAD.MOV.U32 R89, RZ, RZ, RZ ;  /* 0x000000ffff597224 */ /* 0x000fe200078e00ff */
[----:B------:R-:W-:Y:S01]  /*14b0*/  LOP3.LUT R98, RZ, R0, RZ, 0x33, !PT ;  /* 0x00000000ff627212 */ /* 0x000fe200078e33ff */
[----:B------:R-:W-:Y:S01]  /*14c0*/  UIADD3 UR44, UR43, -UR44, URZ ;  /* 0x8000002c2b2c7290 */ /* 0x000fe2000fffe03f */
[----:B------:R-:W-:Y:S01]  /*14d0*/  UMOV UR40, URZ ;  /* 0x0000003f00287c82 */ /* 0x000fe20008000000 */
[----:B0-----:R-:W-:Y:S01]  /*14e0*/  VIADD R97, R97, 0xffffffff ;  /* 0xffffffff61617836 */ /* 0x001fe20000000000 */
[----:B------:R-:W-:-:S09]  /*14f0*/  UMOV UR41, URZ ;  /* 0x0000003f00297c82 */ /* 0x000fd20008000000 */
.L_x_164:
[----:B0-----:R-:W0:Y:S01]  /*1500*/  SHFL.IDX PT, R0, R96, RZ, 0x1f ;  /* 0x00001fff60007589 */ /* 0x001e2200000e0000 */
[----:B-1----:R-:W1:Y:S01]  /*1510*/  S2UR UR7, SR_CgaCtaId ;  /* 0x00000000000779c3 */ /* 0x002e620000008800 */
[----:B------:R-:W-:Y:S01]  /*1520*/  UMOV UR6, 0x400 ;  /* 0x0000040000067882 */ /* 0x000fe20000000000 */
[----:B0-----:R-:W-:Y:S01]  /*1530*/  R2UR UR4, R0 ;  /* 0x00000000000472ca */ /* 0x001fe200000e0000 */
[----:B-1----:R-:W-:-:S12]  /*1540*/  ULEA UR6, UR7, UR6, 0x18 ;  /* 0x0000000607067291 */ /* 0x002fd8000f8ec03f */
[----:B------:R-:W-:-:S04]  /*1550*/  ULEA.HI UR5, UR4, UR4, URZ, 0x1 ;  /* 0x0000000404057291 */ /* 0x000fc8000f8f083f */
[----:B------:R-:W-:-:S04]  /*1560*/  ULOP3.LUT UR5, UR5, 0x7fffe, URZ, 0xc0, !UPT ;  /* 0x0007fffe05057892 */ /* 0x000fc8000f8ec03f */
[----:B------:R-:W-:-:S03]  /*1570*/  UIADD3 UR5, UR4, -UR5, URZ ;  /* 0x8000000504057290 */ /* 0x000fc6000fffe03f */
[----:B------:R-:W-:Y:S01]  /*1580*/  ULDC UR4, c[0x0][0x28c] ;  /* 0x0000a30000047ab9 */ /* 0x000fe20000000800 */
[----:B------:R-:W-:Y:S01]  /*1590*/  ULEA UR5, UR5, UR6, 0xd ;  /* 0x0000000605057291 */ /* 0x000fe2000f8e683f */
[----:B------:R-:W-:-:S03]  /*15a0*/  ISETP.LT.AND P0, PT, RZ, UR4, PT ;  /* 0x00000004ff007c0c */ /* 0x000fc6000bf01270 */
[----:B------:R-:W-:-:S04]  /*15b0*/  UIADD3 UR5, UR5, 0x180, URZ ;  /* 0x0000018005057890 */ /* 0x000fc8000fffe03f */
[----:B------:R-:W-:-:S04]  /*15c0*/  USHF.R.U32.HI UR5, URZ, 0x4, UR5 ;  /* 0x000000043f057899 */ /* 0x000fc80008011605 */
[----:B------:R-:W-:-:S04]  /*15d0*/  ULOP3.LUT UR5, UR5, 0x3fff, URZ, 0xc0, !UPT ;  /* 0x00003fff05057892 */ /* 0x000fc8000f8ec03f */
[----:B------:R-:W-:Y:S01]  /*15e0*/  ULOP3.LUT UR45, UR5, 0x10000, URZ, 0xfc, !UPT ;  /* 0x00010000052d7892 */ /* 0x000fe2000f8efc3f */
[----:B---345:R-:W-:Y:S11]  /*15f0*/  @P0 BRA `(.L_x_17) ;  /* 0x0000000000400947 */ /* 0x038ff60003800000 */
[----:B------:R-:W-:Y:S01]  /*1600*/  MOV R0, 0x0 ;  /* 0x0000000000007802 */ /* 0x000fe20000000f00 */
[----:B------:R-:W-:Y:S01]  /*1610*/  ULDC.64 UR4, c[0x4][0x68] ;  /* 0x01001a0000047ab9 */ /* 0x000fe20000000a00 */
[----:B------:R-:W-:Y:S01]  /*1620*/  ULDC.64 UR6, c[0x4][0x8] ;  /* 0x0100020000067ab9 */ /* 0x000fe20000000a00 */
[----:B------:R-:W-:Y:S01]  /*1630*/  IMAD.U32 R4, RZ, RZ, UR4 ;  /* 0x00000004ff047e24 */ /* 0x000fe2000f8e00ff */
[----:B------:R0:W1:Y:S01]  /*1640*/  LDC.64 R14, c[0x4][R0] ;  /* 0x01000000000e7b82 */ /* 0x0000620000000a00 */
[----:B------:R-:W-:Y:S01]  /*1650*/  IMAD.U32 R5, RZ, RZ, UR5 ;  /* 0x00000005ff057e24 */ /* 0x000fe2000f8e00ff */
[----:B------:R-:W-:Y:S01]  /*1660*/  ULDC.64 UR4, c[0x4][0x70] ;  /* 0x01001c0000047ab9 */ /* 0x000fe20000000a00 */
[----:B------:R-:W-:Y:S02]  /*1670*/  IMAD.U32 R10, RZ, RZ, UR6 ;  /* 0x00000006ff0a7e24 */ /* 0x000fe4000f8e00ff */
[----:B------:R-:W-:Y:S02]  /*1680*/  IMAD.U32 R6, RZ, RZ, UR4 ;  /* 0x00000004ff067e24 */ /* 0x000fe4000f8e00ff */
[----:B------:R-:W-:-:S02]  /*1690*/  IMAD.U32 R7, RZ, RZ, UR5 ;  /* 0x00000005ff077e24 */ /* 0x000fc4000f8e00ff */
[----:B------:R-:W-:Y:S02]  /*16a0*/  IMAD.U32 R11, RZ, RZ, UR7 ;  /* 0x00000007ff0b7e24 */ /* 0x000fe4000f8e00ff */
[----:B------:R-:W-:Y:S02]  /*16b0*/  IMAD.MOV.U32 R8, RZ, RZ, 0x1e1 ;  /* 0x000001e1ff087424 */ /* 0x000fe400078e00ff */
[----:B------:R-:W-:Y:S02]  /*16c0*/  IMAD.MOV.U32 R12, RZ, RZ, 0x1 ;  /* 0x00000001ff0c7424 */ /* 0x000fe400078e00ff */
[----:B0-----:R-:W-:-:S07]  /*16d0*/  IMAD.MOV.U32 R13, RZ, RZ, RZ ;  /* 0x000000ffff0d7224 */ /* 0x001fce00078e00ff */
[----:B------:R-:W-:-:S07]  /*16e0*/  LEPC R20, `(.L_x_17) ;  /* 0x000000001014794e */ /* 0x000fce0000000000 */
[----:B-1---5:R-:W-:Y:S05]  /*16f0*/  CALL.ABS.NOINC R14 ;  /* 0x000000000e007343 */ /* 0x022fea0003c00000 */
.L_x_17:
[----:B------:R-:W-:-:S13]  /*1700*/  ISETP.NE.AND P0, PT, R102, 0x3, PT ;  /* 0x000000036600780c */ /* 0x000fda0003f05270 */
[----:B------:R-:W-:Y:S05]  /*1710*/  @!P0 BRA `(.L_x_18) ;  /* 0x0000000000048947 */ /* 0x000fea0003800000 */
[----:B------:R-:W-:Y:S01]  /*1720*/  BPT.TRAP 0x1 ;  /* 0x000000040000795c */ /* 0x000fe20000300000 */
.L_x_18:
[----:B------:R-:W0:Y:S01]  /*1730*/  S2UR UR5, SR_CgaCtaId ;  /* 0x00000000000579c3 */ /* 0x000e220000008800 */
[----:B------:R-:W-:Y:S01]  /*1740*/  UMOV UR4, 0x400 ;  /* 0x0000040000047882 */ /* 0x000fe20000000000 */
[----:B------:R-:W-:Y:S02]  /*1750*/  IMAD.U32 R0, RZ, RZ, UR40 ;  /* 0x00000028ff007e24 */ /* 0x000fe4000f8e00ff */
[----:B------:R-:W-:-:S03]  /*1760*/  IMAD.U32 R3, RZ, RZ, UR41 ;  /* 0x00000029ff037e24 */ /* 0x000fc6000f8e00ff */
[----:B------:R-:W-:Y:S01]  /*1770*/  SHF.L.U32 R0, R0, 0x1f, RZ ;  /* 0x0000001f00007819 */ /* 0x000fe200000006ff */
[----:B0-----:R-:W-:-:S06]  /*1780*/  ULEA UR4, UR5, UR4, 0x18 ;  /* 0x0000000405047291 */ /* 0x001fcc000f8ec03f */
[----:B------:R-:W-:-:S04]  /*1790*/  IMAD.U32 R6, RZ, RZ, UR4 ;  /* 0x00000004ff067e24 */ /* 0x000fc8000f8e00ff */
[----:B------:R-:W-:-:S04]  /*17a0*/  IMAD R3, R3, 0x8, R6 ;  /* 0x0000000803037824 */ /* 0x000fc800078e0206 */
[----:B------:R0:W1:Y:S01]  /*17b0*/  SYNCS.PHASECHK.TRANS64.TRYWAIT P1, [R3+URZ], R0 ;  /* 0x00000000030075a7 */ /* 0x000062000802017f */
[----:B------:R-:W-:Y:S05]  /*17c0*/  @!P0 BRA `(.L_x_19) ;  /* 0x0000000000048947 */ /* 0x000fea0003800000 */
[----:B------:R-:W-:Y:S01]  /*17d0*/  BPT.TRAP 0x1 ;  /* 0x000000040000795c */ /* 0x000fe20000300000 */
.L_x_19:
[----:B------:R-:W-:-:S05]  /*17e0*/  IMAD.U32 R4, RZ, RZ, UR44 ;  /* 0x0000002cff047e24 */ /* 0x000fca000f8e00ff */
[----:B------:R-:W-:Y:S01]  /*17f0*/  ISETP.GE.AND P2, PT, R4, 0x1, PT ;  /* 0x000000010400780c */ /* 0x000fe20003f46270 */
[----:B-1----:R-:W-:-:S12]  /*1800*/  @P1 BRA `(.L_x_20) ;  /* 0x0000000000081947 */ /* 0x002fd80003800000 */
[----:B------:R-:W1:Y:S02]  /*1810*/  SYNCS.PHASECHK.TRANS64.TRYWAIT P1, [R3+URZ], R0 ;  /* 0x00000000030075a7 */ /* 0x000e64000802017f */
[----:B-1----:R-:W-:Y:S05]  /*1820*/  @!P1 BRA `(.L_x_21) ;  /* 0x0000006800009947 */ /* 0x002fea0003800000 */
.L_x_20:
[----:B------:R-:W-:Y:S05]  /*1830*/  WARPSYNC.ALL ;  /* 0x0000000000007948 */ /* 0x000fea0003800000 */
[----:B------:R-:W-:Y:S01]  /*1840*/  R2UR UR4, R6 ;  /* 0x00000000060472ca */ /* 0x000fe200000e0000 */
[----:B------:R-:W-:Y:S01]  /*1850*/  ULEA UR5, UR41, UR45, 0xa ;  /* 0x0000002d29057291 */ /* 0x000fe2000f8e503f */
[----:B------:R-:W-:Y:S01]  /*1860*/  WARPGROUP.ARRIVE ;  /* 0x00000000000079c5 */ /* 0x000fe20000000000 */
[----:B------:R-:W-:Y:S01]  /*1870*/  UMOV UR9, 0x40000040 ;  /* 0x4000004000097882 */ /* 0x000fe20000000000 */
[----:B------:R-:W-:-:S04]  /*1880*/  UMOV UR11, 0x40000040 ;  /* 0x40000040000b7882 */ /* 0x000fc80000000000 */
[----:B------:R-:W-:-:S05]  /*1890*/  UMOV UR8, UR5 ;  /* 0x0000000500087c82 */ /* 0x000fca0008000000 */
[----:B------:R-:W-:-:S04]  /*18a0*/  UIADD3 UR4, UR4, 0x1c180, URZ ;  /* 0x0001c18004047890 */ /* 0x000fc8000fffe03f */
[----:B------:R-:W-:-:S04]  /*18b0*/  USHF.R.U32.HI UR4, URZ, 0x4, UR4 ;  /* 0x000000043f047899 */ /* 0x000fc80008011604 */
[----:B------:R-:W-:-:S04]  /*18c0*/  ULOP3.LUT UR4, UR4, 0x3fff, URZ, 0xc0, !UPT ;  /* 0x00003fff04047892 */ /* 0x000fc8000f8ec03f */
[----:B------:R-:W-:-:S04]  /*18d0*/  ULOP3.LUT UR4, UR4, 0x10000, URZ, 0xfc, !UPT ;  /* 0x0001000004047892 */ /* 0x000fc8000f8efc3f */
[----:B------:R-:W-:-:S07]  /*18e0*/  ULEA UR6, UR41, UR4, 0xa ;  /* 0x0000000429067291 */ /* 0x000fce000f8e503f */
[----:B------:R-:W-:Y:S02]  /*18f0*/  UMOV UR10, UR6 ;  /* 0x00000006000a7c82 */ /* 0x000fe40008000000 */
[----:B------:R-:W-:Y:S01]  /*1900*/  HGMMA.64x128x8.F32.TF32 R24, gdesc[UR8], RZ, !UPT, gsb0 ;  /* 0x05e00000081879f0 */ /* 0x000fe2000c0028ff */
[----:B------:R-:W-:Y:S02]  /*1910*/  UIADD3 UR8, UR5, 0x2, URZ ;  /* 0x0000000205087890 */ /* 0x000fe4000fffe03f */
[----:B------:R-:W-:Y:S01]  /*1920*/  UIADD3 UR10, UR6, 0x2, URZ ;  /* 0x00000002060a7890 */ /* 0x000fe2000fffe03f */
[----:B------:R-:W-:Y:S01]  /*1930*/  UMOV UR9, 0x40000040 ;  /* 0x4000004000097882 */ /* 0x000fe20000000000 */
[----:B------:R-:W-:Y:S01]  /*1940*/  UMOV UR11, 0x40000040 ;  /* 0x40000040000b7882 */ /* 0x000fe20000000000 */
[----:B------:R-:W-:Y:S02]  /*1950*/  WARPGROUP.DEPBAR.LE gsb0, 0x0 ;  /* 0x00008000000079c5 */ /* 0x000fe40000010000 */
[----:B------:R-:W-:-:S06]  /*1960*/  WARPGROUP.ARRIVE ;  /* 0x00000000000079c5 */ /* 0x000fcc0000000000 */
[----:B------:R-:W-:Y:S01]  /*1970*/  HGMMA.64x128x8.F32.TF32 R24, gdesc[UR8], R24, gsb0 ;  /* 0x05e00000081879f0 */ /* 0x000fe20008002818 */
        /* <DEDUP_REMOVED lines=13> */
[----:B------:R-:W-:Y:S03]  /*1a50*/  HGMMA.64x128x8.F32.TF32 R24, gdesc[UR8], R24, gsb0 ;  /* 0x05e00000081879f0 */ /* 0x000fe60008002818 */
[----:B------:R-:W-:Y:S02]  /*1a60*/  WARPGROUP.DEPBAR.LE gsb0, 0x0 ;  /* 0x00008000000079c5 */ /* 0x000fe40000010000 */
[----:B------:R-:W-:Y:S05]  /*1a70*/  @!P2 BRA `(.L_x_22) ;  /* 0x000000040028a947 */ /* 0x000fea0003800000 */
[----:B------:R-:W-:Y:S01]  /*1a80*/  UIADD3 UR5, UR41, 0x1, URZ ;  /* 0x0000000129057890 */ /* 0x000fe2000fffe03f */
[----:B01----:R-:W-:Y:S02]  /*1a90*/  IMAD.U32 R0, RZ, RZ, UR44 ;  /* 0x0000002cff007e24 */ /* 0x003fe4000f8e00ff */
[----:B------:R-:W-:Y:S01]  /*1aa0*/  IMAD.U32 R3, RZ, RZ, UR41 ;  /* 0x00000029ff037e24 */ /* 0x000fe2000f8e00ff */
[----:B------:R-:W-:-:S04]  /*1ab0*/  UISETP.NE.AND UP0, UPT, UR5, 0x7, UPT ;  /* 0x000000070500788c */ /* 0x000fc8000bf05270 */
[----:B------:R-:W-:Y:S02]  /*1ac0*/  USEL UR6, URZ, 0x1, UP0 ;  /* 0x000000013f067887 */ /* 0x000fe40008000000 */
[----:B------:R-:W-:Y:S02]  /*1ad0*/  USEL UR5, UR5, URZ, UP0 ;  /* 0x0000003f05057287 */ /* 0x000fe40008000000 */
[----:B------:R-:W-:-:S06]  /*1ae0*/  ULOP3.LUT UR6, UR40, UR6, URZ, 0x3c, !UPT ;  /* 0x0000000628067292 */ /* 0x000fcc000f8e3c3f */
[----:B------:R-:W-:-:S07]  /*1af0*/  IMAD.U32 R7, RZ, RZ, UR6 ;  /* 0x00000006ff077e24 */ /* 0x000fce000f8e00ff */
.L_x_29:
[----:B------:R-:W-:Y:S05]  /*1b00*/  @!P0 BRA `(.L_x_23) ;  /* 0x0000000000048947 */ /* 0x000fea0003800000 */
[----:B------:R-:W-:Y:S01]  /*1b10*/  BPT.TRAP 0x1 ;  /* 0x000000040000795c */ /* 0x000fe20000300000 */
.L_x_23:
[----:B------:R-:W0:Y:S01]  /*1b20*/  S2UR UR7, SR_CgaCtaId ;  /* 0x00000000000779c3 */ /* 0x000e220000008800 */
[----:B------:R-:W-:Y:S01]  /*1b30*/  UMOV UR6, 0x400 ;  /* 0x0000040000067882 */ /* 0x000fe20000000000 */
[----:B------:R-:W-:Y:S01]  /*1b40*/  IMAD.U32 R5, RZ, RZ, UR5 ;  /* 0x00000005ff057e24 */ /* 0x000fe2000f8e00ff */
[----:B------:R-:W-:Y:S01]  /*1b50*/  SHF.L.U32 R4, R7, 0x1f, RZ ;  /* 0x0000001f07047819 */ /* 0x000fe200000006ff */
[----:B0-----:R-:W-:-:S06]  /*1b60*/  ULEA UR6, UR7, UR6, 0x18 ;  /* 0x0000000607067291 */ /* 0x001fcc000f8ec03f */
[----:B------:R-:W-:-:S04]  /*1b70*/  IMAD.U32 R6, RZ, RZ, UR6 ;  /* 0x00000006ff067e24 */ /* 0x000fc8000f8e00ff */
[----:B------:R-:W-:-:S04]  /*1b80*/  IMAD R5, R5, 0x8, R6 ;  /* 0x0000000805057824 */ /* 0x000fc800078e0206 */
[----:B------:R0:W1:Y:S01]  /*1b90*/  SYNCS.PHASECHK.TRANS64.TRYWAIT P1, [R5+URZ], R4 ;  /* 0x00000004050075a7 */ /* 0x000062000802017f */
[----:B------:R-:W-:Y:S05]  /*1ba0*/  @!P0 BRA `(.L_x_24) ;  /* 0x0000000000048947 */ /* 0x000fea0003800000 */
[----:B------:R-:W-:Y:S01]  /*1bb0*/  BPT.TRAP 0x1 ;  /* 0x000000040000795c */ /* 0x000fe20000300000 */
.L_x_24:
[----:B-1----:R-:W-:Y:S05]  /*1bc0*/  @P1 BRA `(.L_x_25) ;  /* 0x0000000000081947 */ /* 0x002fea0003800000 */
[----:B------:R-:W1:Y:S02]  /*1bd0*/  SYNCS.PHASECHK.TRANS64.TRYWAIT P1, [R5+URZ], R4 ;  /* 0x00000004050075a7 */ /* 0x000e64000802017f */
[----:B-1----:R-:W-:Y:S05]  /*1be0*/  @!P1 BRA `(.L_x_26) ;  /* 0x0000006400249947 */ /* 0x002fea0003800000 */
.L_x_25:
[----:B------:R-:W-:Y:S01]  /*1bf0*/  ULEA UR6, UR5, UR45, 0xa ;  /* 0x0000002d05067291 */ /* 0x000fe2000f8e503f */
[----:B------:R-:W-:Y:S01]  /*1c00*/  WARPGROUP.ARRIVE ;  /* 0x00000000000079c5 */ /* 0x000fe20000000000 */
[----:B------:R-:W-:Y:S01]  /*1c10*/  ULEA UR7, UR5, UR4, 0xa ;  /* 0x0000000405077291 */ /* 0x000fe2000f8e503f */
[----:B------:R-:W-:Y:S01]  /*1c20*/  UMOV UR9, 0x40000040 ;  /* 0x4000004000097882 */ /* 0x000fe20000000000 */
[----:B------:R-:W-:-:S03]  /*1c30*/  UMOV UR11, 0x40000040 ;  /* 0x40000040000b7882 */ /* 0x000fc60000000000 */
[----:B------:R-:W-:Y:S02]  /*1c40*/  UMOV UR8, UR6 ;  /* 0x0000000600087c82 */ /* 0x000fe40008000000 */
[----:B------:R-:W-:Y:S02]  /*1c50*/  UMOV UR10, UR7 ;  /* 0x00000007000a7c82 */ /* 0x000fe40008000000 */
[----:B------:R-:W-:Y:S01]  /*1c60*/  HGMMA.64x128x8.F32.TF32 R24, gdesc[UR8], R24, gsb0 ;  /* 0x05e00000081879f0 */ /* 0x000fe20008002818 */
[----:B------:R-:W-:Y:S02]  /*1c70*/  UIADD3 UR8, UR6, 0x2, URZ ;  /* 0x0000000206087890 */ /* 0x000fe4000fffe03f */
[----:B------:R-:W-:Y:S01]  /*1c80*/  UIADD3 UR10, UR7, 0x2, URZ ;  /* 0x00000002070a7890 */ /* 0x000fe2000fffe03f */
[----:B------:R-:W-:Y:S01]  /*1c90*/  UMOV UR9, 0x40000040 ;  /* 0x4000004000097882 */ /* 0x000fe20000000000 */
[----:B------:R-:W-:Y:S01]  /*1ca0*/  UMOV UR11, 0x40000040 ;  /* 0x40000040000b7882 */ /* 0x000fe20000000000 */
[----:B------:R-:W-:-:S02]  /*1cb0*/  WARPGROUP.DEPBAR.LE gsb0, 0x0 ;  /* 0x00008000000079c5 */ /* 0x000fc40000010000 */
        /* <DEDUP_REMOVED lines=18> */
[----:B------:R-:W-:Y:S01]  /*1de0*/  BPT.TRAP 0x1 ;  /* 0x000000040000795c */ /* 0x000fe20000300000 */
.L_x_27:
[----:B------:R-:W-:-:S13]  /*1df0*/  ISETP.NE.AND P1, PT, R22, RZ, PT ;  /* 0x000000ff1600720c */ /* 0x000fda0003f25270 */
[----:B01----:R-:W-:-:S04]  /*1e00*/  @P1 IMAD R4, R3, 0x8, R6 ;  /* 0x0000000803041824 */ /* 0x003fc800078e0206 */
[----:B------:R-:W-:-:S05]  /*1e10*/  @P1 VIADD R4, R4, 0x38 ;  /* 0x0000003804041836 */ /* 0x000fca0000000000 */
[----:B------:R-:W-:-:S04]  /*1e20*/  @P1 PRMT R4, R19, 0x654, R4 ;  /* 0x0000065413041816 */ /* 0x000fc80000000004 */
[----:B------:R0:W-:Y:S01]  /*1e30*/  @P1 SYNCS.ARRIVE.TRANS64.RED.A1T0 RZ, [R4+URZ], RZ ;  /* 0x000000ff04ff19a7 */ /* 0x0001e2000810043f */
[----:B------:R-:W-:-:S13]  /*1e40*/  ISETP.GT.U32.AND P1, PT, R18, 0x1, PT ;  /* 0x000000011200780c */ /* 0x000fda0003f24070 */
[----:B0-----:R-:W-:Y:S05]  /*1e50*/  @P1 BRA `(.L_x_28) ;  /* 0x0000000000041947 */ /* 0x001fea0003800000 */
[----:B------:R-:W-:Y:S01]  /*1e60*/  BPT.TRAP 0x1 ;  /* 0x000000040000795c */ /* 0x000fe20000300000 */
.L_x_28:
[----:B------:R-:W-:Y:S01]  /*1e70*/  UIADD3 UR5, UR5, 0x1, URZ ;  /* 0x0000000105057890 */ /* 0x000fe2000fffe03f */
[C---:B------:R-:W-:Y:S01]  /*1e80*/  ISETP.GT.AND P2, PT, R0.reuse, 0x1, PT ;  /* 0x000000010000780c */ /* 0x040fe20003f44270 */
[----:B------:R-:W-:Y:S02]  /*1e90*/  VIADD R3, R3, 0x1 ;  /* 0x0000000103037836 */ /* 0x000fe40000000000 */
[----:B------:R-:W-:Y:S01]  /*1ea0*/  UISETP.NE.AND UP0, UPT, UR5, 0x7, UPT ;  /* 0x000000070500788c */ /* 0x000fe2000bf05270 */
[----:B------:R-:W-:Y:S02]  /*1eb0*/  VIADD R0, R0, 0xffffffff ;  /* 0xffffffff00007836 */ /* 0x000fe40000000000 */
[C---:B------:R-:W-:Y:S01]  /*1ec0*/  ISETP.NE.AND P1, PT, R3.reuse, 0x7, PT ;  /* 0x000000070300780c */ /* 0x040fe20003f25270 */
[----:B------:R-:W-:Y:S02]  /*1ed0*/  USEL UR6, URZ, 0x1, UP0 ;  /* 0x000000013f067887 */ /* 0x000fe40008000000 */
[----:B------:R-:W-:Y:S01]  /*1ee0*/  USEL UR5, UR5, URZ, UP0 ;  /* 0x0000003f05057287 */ /* 0x000fe20008000000 */
[----:B------:R-:W-:-:S03]  /*1ef0*/  SEL R3, R3, RZ, P1 ;  /* 0x000000ff03037207 */ /* 0x000fc60000800000 */
[----:B------:R-:W-:Y:S01]  /*1f00*/  LOP3.LUT R7, R7, UR6, RZ, 0x3c, !PT ;  /* 0x0000000607077c12 */ /* 0x000fe2000f8e3cff */
[----:B------:R-:W-:Y:S07]  /*1f10*/  @P2 BRA `(.L_x_29) ;  /* 0xfffffff800f82947 */ /* 0x000fee000383ffff */
.L_x_22:
[----:B01----:R-:W0:Y:S02]  /*1f20*/  LDC R0, c[0x0][0x28c] ;  /* 0x0000a300ff007b82 */ /* 0x003e240000000800 */
[----:B0-----:R-:W-:-:S13]  /*1f30*/  ISETP.GE.AND P1, PT, R0, 0x1, PT ;  /* 0x000000010000780c */ /* 0x001fda0003f26270 */
[----:B------:R-:W-:Y:S05]  /*1f40*/  @!P1 BRA `(.L_x_30) ;  /* 0x0000000000509947 */ /* 0x000fea0003800000 */
[----:B------:R-:W-:Y:S05]  /*1f50*/  @!P0 BRA `(.L_x_31) ;  /* 0x0000000000048947 */ /* 0x000fea0003800000 */
[----:B------:R-:W-:Y:S01]  /*1f60*/  BPT.TRAP 0x1 ;  /* 0x000000040000795c */ /* 0x000fe20000300000 */
.L_x_31:
[----:B------:R-:W-:Y:S01]  /*1f70*/  ISETP.NE.AND P0, PT, R22, RZ, PT ;  /* 0x000000ff1600720c */ /* 0x000fe20003f05270 */
[----:B------:R-:W-:Y:S01]  /*1f80*/  BSSY B0, `(.L_x_32) ;  /* 0x000000e000007945 */ /* 0x000fe20003800000 */
[----:B------:R-:W-:-:S11]  /*1f90*/  ISETP.GT.U32.AND P1, PT, R18, 0x1, PT ;  /* 0x000000011200780c */ /* 0x000fd60003f24070 */
[----:B------:R-:W-:Y:S05]  /*1fa0*/  @!P0 BRA `(.L_x_33) ;  /* 0x00000000002c8947 */ /* 0x000fea0003800000 */
[----:B------:R-:W-:-:S04]  /*1fb0*/  UIADD3 UR6, UR44, UR41, URZ ;  /* 0x000000292c067290 */ /* 0x000fc8000fffe03f */
[----:B------:R-:W-:-:S04]  /*1fc0*/  UIMAD.WIDE.U32 UR4, UR6, 0x24924925, URZ ;  /* 0x24924925060478a5 */ /* 0x000fc8000f8e003f */
[----:B------:R-:W-:-:S04]  /*1fd0*/  UIADD3 UR4, UR6, -UR5, URZ ;  /* 0x8000000506047290 */ /* 0x000fc8000fffe03f */
[----:B------:R-:W-:-:S04]  /*1fe0*/  ULEA.HI UR4, UR4, UR5, URZ, 0x1f ;  /* 0x0000000504047291 */ /* 0x000fc8000f8ff83f */
[----:B------:R-:W-:-:S04]  /*1ff0*/  USHF.R.U32.HI UR4, URZ, 0x2, UR4 ;  /* 0x000000023f047899 */ /* 0x000fc80008011604 */
[----:B------:R-:W-:-:S06]  /*2000*/  UIMAD UR4, UR4, -0x7, UR6 ;  /* 0xfffffff9040478a4 */ /* 0x000fcc000f8e0206 */
[----:B------:R-:W-:-:S04]  /*2010*/  IMAD.U32 R3, RZ, RZ, UR4 ;  /* 0x00000004ff037e24 */ /* 0x000fc8000f8e00ff */
[----:B------:R-:W-:-:S04]  /*2020*/  IMAD R0, R3, 0x8, R6 ;  /* 0x0000000803007824 */ /* 0x000fc800078e0206 */
[----:B------:R-:W-:-:S05]  /*2030*/  VIADD R0, R0, 0x38 ;  /* 0x0000003800007836 */ /* 0x000fca0000000000 */
[----:B------:R-:W-:-:S04]  /*2040*/  PRMT R0, R19, 0x654, R0 ;  /* 0x0000065413007816 */ /* 0x000fc80000000000 */
[----:B------:R0:W-:Y:S03]  /*2050*/  SYNCS.ARRIVE.TRANS64.RED.A1T0 RZ, [R0+URZ], RZ ;  /* 0x000000ff00ff79a7 */ /* 0x0001e6000810043f */
.L_x_33:
[----:B------:R-:W-:Y:S05]  /*2060*/  BSYNC B0 ;  /* 0x0000000000007941 */ /* 0x000fea0003800000 */
.L_x_32:
[----:B------:R-:W-:Y:S05]  /*2070*/  @P1 BRA `(.L_x_30) ;  /* 0x0000000000041947 */ /* 0x000fea0003800000 */
[----:B------:R-:W-:Y:S01]  /*2080*/  BPT.TRAP 0x1 ;  /* 0x000000040000795c */ /* 0x000fe20000300000 */
.L_x_30:
[----:B------:R-:W-:Y:S01]  /*2090*/  UISETP.GE.U32.AND UP1, UPT, UR43, 0x7, UPT ;  /* 0x000000072b00788c */ /* 0x000fe2000bf26070 */
[----:B------:R-:W-:Y:S01]  /*20a0*/  IMAD.SHL.U32 R100, R100, 0x80, RZ ;  /* 0x0000008064647824 */ /* 0x000fe200078e00ff */
[----:B------:R-:W-:Y:S01]  /*20b0*/  UIADD3 UR41, UR43, UR41, URZ ;  /* 0x000000292b297290 */ /* 0x000fe2000fffe03f */
[----:B------:R-:W-:Y:S01]  /*20c0*/  SHF.R.S32.HI R11, RZ, 0x1f, R101 ;  /* 0x0000001fff0b7819 */ /* 0x000fe20000011465 */
[----:B------:R-:W-:Y:S01]  /*20d0*/  ULDC UR10, c[0x0][0x288] ;  /* 0x0000a200000a7ab9 */ /* 0x000fe20000000800 */
[----:B------:R-:W-:Y:S01]  /*20e0*/  IMAD.SHL.U32 R6, R103, 0x80, RZ ;  /* 0x0000008067067824 */ /* 0x000fe200078e00ff */
[C---:B------:R-:W-:Y:S01]  /*20f0*/  LOP3.LUT R8, R100.reuse, 0x6, R95, 0xf8, !PT ;  /* 0x0000000664087812 */ /* 0x040fe200078ef85f */
[----:B------:R-:W-:Y:S01]  /*2100*/  UISETP.GT.U32.AND UP0, UPT, UR41, 0x6, UPT ;  /* 0x000000062900788c */ /* 0x000fe2000bf04070 */
[----:B------:R-:W-:Y:S01]  /*2110*/  ISETP.GE.AND P0, PT, R100, UR10, PT ;  /* 0x0000000a64007c0c */ /* 0x000fe2000bf06270 */
[----:B------:R-:W-:Y:S01]  /*2120*/  ULDC.64 UR6, c[0x0][0x5d0] ;  /* 0x0001740000067ab9 */ /* 0x000fe20000000a00 */
[----:B------:R-:W-:Y:S01]  /*2130*/  ULDC UR11, c[0x0][0x284] ;  /* 0x0000a100000b7ab9 */ /* 0x000fe20000000800 */
[----:B------:R-:W-:Y:S01]  /*2140*/  @UP1 UIMAD.WIDE.U32 UR4, UR41, 0x24924925, URZ ;  /* 0x24924925290418a5 */ /* 0x000fe2000f8e003f */
[----:B------:R-:W-:Y:S01]  /*2150*/  SHF.R.S32.HI R9, RZ, 0x1f, R8 ;  /* 0x0000001fff097819 */ /* 0x000fe20000011408 */
[----:B0-----:R-:W-:Y:S01]  /*2160*/  IMAD R0, R11, UR6, RZ ;  /* 0x000000060b007c24 */ /* 0x001fe2000f8e02ff */
[----:B------:R-:W-:Y:S01]  /*2170*/  UISETP.LT.U32.AND UP0, UPT, UR43, 0x7, UP0 ;  /* 0x000000072b00788c */ /* 0x000fe20008701070 */
[----:B------:R-:W-:Y:S01]  /*2180*/  ISETP.GE.OR P0, PT, R6, UR11, P0 ;  /* 0x0000000b06007c0c */ /* 0x000fe20008706670 */
[----:B------:R-:W-:Y:S01]  /*2190*/  @UP1 UIADD3 UR4, UR41, -UR5, URZ ;  /* 0x8000000529041290 */ /* 0x000fe2000fffe03f */
[C---:B------:R-:W-:Y:S01]  /*21a0*/  IMAD R3, R101.reuse, UR7, R0 ;  /* 0x0000000765037c24 */ /* 0x040fe2000f8e0200 */
[----:B------:R-:W-:Y:S01]  /*21b0*/  ULDC.64 UR8, c[0x0][0x5c8] ;  /* 0x0001720000087ab9 */ /* 0x000fe20000000a00 */
[----:B------:R-:W-:Y:S01]  /*21c0*/  IMAD.WIDE.U32 R4, R101, UR6, R8 ;  /* 0x0000000665047c25 */ /* 0x000fe2000f8e0008 */
[----:B------:R-:W-:-:S02]  /*21d0*/  USEL UR6, URZ, 0x1, !UP0 ;  /* 0x000000013f067887 */ /* 0x000fc4000c000000 */
[----:B------:R-:W-:Y:S01]  /*21e0*/  @UP1 ULEA.HI UR4, UR4, UR5, URZ, 0x1f ;  /* 0x0000000504041291 */ /* 0x000fe2000f8ff83f */
[----:B------:R-:W-:Y:S01]  /*21f0*/  IMAD.WIDE R104, R103, 0x80, R88 ;  /* 0x0000008067687825 */ /* 0x000fe200078e0258 */
[----:B------:R-:W-:Y:S02]  /*2200*/  ULOP3.LUT UR40, UR40, UR6, URZ, 0x3c, !UPT ;  /* 0x0000000628287292 */ /* 0x000fe4000f8e3c3f */
[----:B------:R-:W-:Y:S01]  /*2210*/  @UP1 USHF.R.U32.HI UR4, URZ, 0x2, UR4 ;  /* 0x000000023f041899 */ /* 0x000fe20008011604 */
[----:B------:R-:W-:Y:S02]  /*2220*/  IMAD.IADD R5, R5, 0x1, R3 ;  /* 0x0000000105057824 */ /* 0x000fe400078e0203 */
[----:B------:R-:W-:Y:S01]  /*2230*/  IMAD R3, R105, UR8, RZ ;  /* 0x0000000869037c24 */ /* 0x000fe2000f8e02ff */
[----:B------:R-:W-:Y:S01]  /*2240*/  @UP1 ULOP3.LUT UR40, UR40, 0x1, UR4, 0x78, !UPT ;  /* 0x0000000128281892 */ /* 0x000fe2000f8e7804 */
[----:B------:R-:W-:-:S04]  /*2250*/  IMAD.WIDE.U32 R106, R104, UR8, R4 ;  /* 0x00000008686a7c25 */ /* 0x000fc8000f8e0004 */
[----:B------:R-:W-:Y:S02]  /*2260*/  IMAD R7, R104, UR9, R3 ;  /* 0x0000000968077c24 */ /* 0x000fe4000f8e0203 */
[----:B------:R-:W-:Y:S01]  /*2270*/  IMAD.MOV.U32 R0, RZ, RZ, -0x1 ;  /* 0xffffffffff007424 */ /* 0x000fe200078e00ff */
[----:B------:R-:W-:Y:S06]  /*2280*/  @P0 BRA `(.L_x_34) ;  /* 0x0000004000100947 */ /* 0x000fec0003800000 */
[----:B-----5:R-:W-:Y:S01]  /*2290*/  FSETP.NEU.AND P1, PT, R90, RZ, PT ;  /* 0x000000ff5a00720b */ /* 0x020fe20003f2d000 */
[----:B------:R-:W-:Y:S01]  /*22a0*/  IMAD.IADD R4, R94, 0x1, -R100 ;  /* 0x000000015e047824 */ /* 0x000fe200078e0a64 */
[----:B------:R-:W-:Y:S01]  /*22b0*/  BSSY B0, `(.L_x_34) ;  /* 0x0000401000007945 */ /* 0x000fe20003800000 */
[----:B------:R-:W-:Y:S02]  /*22c0*/  IMAD.IADD R3, R99, 0x1, -R6 ;  /* 0x0000000163037824 */ /* 0x000fe400078e0a06 */
[----:B------:R-:W-:Y:S01]  /*22d0*/  IMAD.IADD R117, R107, 0x1, R7 ;  /* 0x000000016b757824 */ /* 0x000fe200078e0207 */
[----:B------:R-:W-:-:S04]  /*22e0*/  ISETP.GT.AND P0, PT, R4, RZ, PT ;  /* 0x000000ff0400720c */ /* 0x000fc80003f04270 */
[----:B------:R-:W-:-:S03]  /*22f0*/  ISETP.GT.AND P2, PT, R3, RZ, P0 ;  /* 0x000000ff0300720c */ /* 0x000fc60000744270 */
[----:B------:R-:W-:Y:S10]  /*2300*/  @!P1 BRA `(.L_x_35) ;  /* 0x0000002c001c9947 */ /* 0x000ff40003800000 */
[----:B------:R-:W0:Y:S01]  /*2310*/  LDC.64 R110, c[0x0][0x5b8] ;  /* 0x00016e00ff6e7b82 */ /* 0x000e220000000a00 */
[----:B------:R-:W-:-:S07]  /*2320*/  ULDC.64 UR4, c[0x0][0x5c0] ;  /* 0x0001700000047ab9 */ /* 0x000fce0000000a00 */
[----:B------:R-:W1:Y:S08]  /*2330*/  LDC.64 R112, c[0x0][0x5b0] ;  /* 0x00016c00ff707b82 */ /* 0x000e700000000a00 */
[----:B------:R-:W2:Y:S01]  /*2340*/  LDC.64 R114, c[0x0][0x5a8] ;  /* 0x00016a00ff727b82 */ /* 0x000ea20000000a00 */
[-C--:B0-----:R-:W-:Y:S02]  /*2350*/  IMAD R6, R11, R110.reuse, RZ ;  /* 0x0000006e0b067224 */ /* 0x081fe400078e02ff */
[----:B------:R-:W-:-:S04]  /*2360*/  IMAD.WIDE.U32 R108, R101, R110, R8 ;  /* 0x0000006e656c7225 */ /* 0x000fc800078e0008 */
[----:B------:R-:W-:Y:S02]  /*2370*/  IMAD R103, R101, R111, R6 ;  /* 0x0000006f65677224 */ /* 0x000fe400078e0206 */
[-C--:B-1----:R-:W-:Y:S02]  /*2380*/  IMAD R5, R105, R112.reuse, RZ ;  /* 0x0000007069057224 */ /* 0x082fe400078e02ff */
[----:B------:R-:W-:Y:S02]  /*2390*/  IMAD.IADD R13, R109, 0x1, R103 ;  /* 0x000000016d0d7824 */ /* 0x000fe400078e0267 */
[----:B------:R-:W-:Y:S02]  /*23a0*/  IMAD.MOV.U32 R12, RZ, RZ, R108 ;  /* 0x000000ffff0c7224 */ /* 0x000fe400078e006c */
[C---:B------:R-:W-:Y:S02]  /*23b0*/  IMAD R105, R104.reuse, R113, R5 ;  /* 0x0000007168697224 */ /* 0x040fe400078e0205 */
[----:B------:R-:W-:-:S04]  /*23c0*/  IMAD.WIDE.U32 R6, R104, R112, R12 ;  /* 0x0000007068067225 */ /* 0x000fc800078e000c */
[----:B------:R-:W-:Y:S01]  /*23d0*/  IMAD.IADD R5, R7, 0x1, R105 ;  /* 0x0000000107057824 */ /* 0x000fe200078e0269 */
[----:B--2---:R-:W-:-:S04]  /*23e0*/  LEA R14, P1, R6, R114, 0x2 ;  /* 0x00000072060e7211 */ /* 0x004fc800078210ff */
[----:B------:R-:W-:-:S05]  /*23f0*/  LEA.HI.X R15, R6, R115, R5, 0x2, P1 ;  /* 0x00000073060f7211 */ /* 0x000fca00008f1405 */
[----:B------:R0:W2:Y:S01]  /*2400*/  @P2 LDG.E.LTC128B R5, desc[UR38][R14.64] ;  /* 0x000000260e052981 */ /* 0x0000a2000c1e1920 */
[----:B------:R-:W-:Y:S01]  /*2410*/  LEA R10, P3, R106, UR4, 0x2 ;  /* 0x000000046a0a7c11 */ /* 0x000fe2000f8610ff */
[----:B------:R-:W-:Y:S01]  /*2420*/  IMAD.WIDE.U32 R6, R104, R112, R8 ;  /* 0x0000007068067225 */ /* 0x000fe200078e0008 */
[----:B------:R-:W-:Y:S01]  /*2430*/  ISETP.GT.AND P1, PT, R4, 0x1, PT ;  /* 0x000000010400780c */ /* 0x000fe20003f24270 */
[----:B------:R-:W-:Y:S02]  /*2440*/  BSSY B1, `(.L_x_36) ;  /* 0x0000012000017945 */ /* 0x000fe40003800000 */
[----:B------:R-:W-:Y:S02]  /*2450*/  IMAD.IADD R7, R105, 0x1, R7 ;  /* 0x0000000169077824 */ /* 0x000fe400078e0207 */
[----:B------:R-:W-:Y:S01]  /*2460*/  IMAD.WIDE.U32 R20, R101, R110, R6 ;  /* 0x0000006e65147225 */ /* 0x000fe200078e0006 */
[----:B0-----:R-:W-:-:S03]  /*2470*/  SHF.L.U64.HI R15, R112, 0x3, R113 ;  /* 0x00000003700f7819 */ /* 0x001fc60000010271 */
[----:B------:R-:W-:Y:S01]  /*2480*/  IMAD.IADD R7, R103, 0x1, R21 ;  /* 0x0000000167077824 */ /* 0x000fe200078e0215 */
[----:B------:R-:W-:Y:S01]  /*2490*/  LEA R6, P4, R20, R114, 0x2 ;  /* 0x0000007214067211 */ /* 0x000fe200078810ff */
[----:B------:R-:W-:-:S03]  /*24a0*/  IMAD.SHL.U32 R14, R112, 0x8, RZ ;  /* 0x00000008700e7824 */ /* 0x000fc600078e00ff */
[----:B------:R-:W-:Y:S01]  /*24b0*/  LEA.HI.X R7, R20, R115, R7, 0x2, P4 ;  /* 0x0000007314077211 */ /* 0x000fe200020f1407 */
[----:B------:R-:W-:Y:S01]  /*24c0*/  IMAD.WIDE.U32 R20, R104, R112, R14 ;  /* 0x0000007068147225 */ /* 0x000fe200078e000e */
[----:B--2---:R-:W-:-:S05]  /*24d0*/  LOP3.LUT R11, R5, 0xffffe000, RZ, 0xc0, !PT ;  /* 0xffffe000050b7812 */ /* 0x004fca00078ec0ff */
[----:B------:R-:W-:-:S04]  /*24e0*/  FMUL R11, R11, R90 ;  /* 0x0000005a0b0b7220 */ /* 0x000fc80000400000 */
[----:B------:R-:W-:Y:S01]  /*24f0*/  FFMA R107, R24, R23, R11 ;  /* 0x00000017186b7223 */ /* 0x000fe2000000000b */
[----:B------:R-:W-:Y:S02]  /*2500*/  LEA.HI.X R11, R106, UR5, R117, 0x2, P3 ;  /* 0x000000056a0b7c11 */ /* 0x000fe400098f1475 */
[----:B------:R-:W-:Y:S02]  /*2510*/  ISETP.GT.AND P3, PT, R3, RZ, P1 ;  /* 0x000000ff0300720c */ /* 0x000fe40000f64270 */
[----:B------:R-:W-:-:S05]  /*2520*/  F2FP.TF32.F32.PACK_B R107, R107 ;  /* 0x0000006bff6b723e */ /* 0x000fca00024050ff */
[----:B------:R0:W-:Y:S06]  /*2530*/  @P2 STG.E desc[UR38][R10.64], R107 ;  /* 0x0000006b0a002986 */ /* 0x0001ec000c101926 */
[----:B------:R-:W-:Y:S05]  /*2540*/  @!P3 BRA `(.L_x_37) ;  /* 0x000000000004b947 */ /* 0x000fea0003800000 */
[----:B------:R1:W5:Y:S02]  /*2550*/  LDG.E.LTC128B R5, desc[UR38][R6.64+0x4] ;  /* 0x0000042606057981 */ /* 0x000364000c1e1920 */
.L_x_37:
[----:B------:R-:W-:Y:S05]  /*2560*/  BSYNC B1 ;  /* 0x0000000000017941 */ /* 0x000fea0003800000 */
.L_x_36:
[----:B-----5:R-:W-:Y:S01]  /*2570*/  LOP3.LUT R15, R5, 0xffffe000, RZ, 0xc0, !PT ;  /* 0xffffe000050f7812 */ /* 0x020fe200078ec0ff */
[----:B------:R-:W-:Y:S01]  /*2580*/  IMAD.IADD R105, R105, 0x1, R21 ;  /* 0x0000000169697824 */ /* 0x000fe200078e0215 */
[----:B------:R-:W-:Y:S01]  /*2590*/  IADD3 R108, P2, R108, R20, RZ ;  /* 0x000000146c6c7210 */ /* 0x000fe20007f5e0ff */
[----:B------:R-:W-:Y:S01]  /*25a0*/  IMAD.MOV.U32 R24, RZ, RZ, R5 ;  /* 0x000000ffff187224 */ /* 0x000fe200078e0005 */
[----:B------:R-:W-:Y:S01]  /*25b0*/  ISETP.GT.AND P0, PT, R3, 0x8, P0 ;  /* 0x000000080300780c */ /* 0x000fe20000704270 */
[----:B------:R-:W-:Y:S02]  /*25c0*/  FMUL R12, R15, R90 ;  /* 0x0000005a0f0c7220 */ /* 0x000fe40000400000 */
[----:B------:R-:W-:Y:S01]  /*25d0*/  IMAD.X R13, R105, 0x1, R13, P2 ;  /* 0x00000001690d7824 */ /* 0x000fe200010e060d */
[----:B------:R-:W-:Y:S01]  /*25e0*/  LEA R14, P2, R108, R114, 0x2 ;  /* 0x000000726c0e7211 */ /* 0x000fe200078410ff */
[----:B------:R-:W-:-:S03]  /*25f0*/  FFMA R25, R25, R23, R12 ;  /* 0x0000001719197223 */ /* 0x000fc6000000000c */
[----:B------:R-:W-:Y:S02]  /*2600*/  LEA.HI.X R15, R108, R115, R13, 0x2, P2 ;  /* 0x000000736c0f7211 */ /* 0x000fe400010f140d */
[----:B------:R-:W-:-:S05]  /*2610*/  F2FP.TF32.F32.PACK_B R25, R25 ;  /* 0x00000019ff19723e */ /* 0x000fca00024050ff */
[----:B------:R2:W-:Y:S04]  /*2620*/  @P3 STG.E desc[UR38][R10.64+0x4], R25 ;  /* 0x000004190a003986 */ /* 0x0005e8000c101926 */
[----:B------:R-:W3:Y:S01]  /*2630*/  @P0 LDG.E.LTC128B R24, desc[UR38][R14.64] ;  /* 0x000000260e180981 */ /* 0x000ee2000c1e1920 */
[----:B------:R-:W-:Y:S01]  /*2640*/  IADD3 R20, P2, R8, R20, RZ ;  /* 0x0000001408147210 */ /* 0x000fe20007f5e0ff */
[----:B------:R-:W-:Y:S01]  /*2650*/  BSSY B1, `(.L_x_38) ;  /* 0x0000011000017945 */ /* 0x000fe20003800000 */
[----:B------:R-:W-:-:S03]  /*2660*/  ISETP.GT.AND P1, PT, R3, 0x8, P1 ;  /* 0x000000080300780c */ /* 0x000fc60000f24270 */
[----:B------:R-:W-:Y:S01]  /*2670*/  IMAD.X R21, R9, 0x1, R105, P2 ;  /* 0x0000000109157824 */ /* 0x000fe200010e0669 */
[C---:B------:R-:W-:Y:S02]  /*2680*/  SHF.L.U64.HI R9, R91.reuse, 0x2, R92 ;  /* 0x000000025b097819 */ /* 0x040fe4000001025c */
[----:B------:R-:W-:Y:S01]  /*2690*/  LEA R12, P2, R91, R10, 0x2 ;  /* 0x0000000a5b0c7211 */ /* 0x000fe200078410ff */
[----:B------:R-:W-:-:S04]  /*26a0*/  IMAD.WIDE.U32 R20, R101, R110, R20 ;  /* 0x0000006e65147225 */ /* 0x000fc800078e0014 */
[----:B------:R-:W-:Y:S01]  /*26b0*/  IMAD.X R13, R9, 0x1, R11, P2 ;  /* 0x00000001090d7824 */ /* 0x000fe200010e060b */
[----:B------:R-:W-:Y:S02]  /*26c0*/  LEA R8, P3, R20, R114, 0x2 ;  /* 0x0000007214087211 */ /* 0x000fe400078610ff */
[----:B---3--:R-:W-:-:S05]  /*26d0*/  LOP3.LUT R5, R24, 0xffffe000, RZ, 0xc0, !PT ;  /* 0xffffe00018057812 */ /* 0x008fca00078ec0ff */
[----:B------:R-:W-:-:S04]  /*26e0*/  FMUL R5, R5, R90 ;  /* 0x0000005a05057220 */ /* 0x000fc80000400000 */
[----:B------:R-:W-:Y:S01]  /*26f0*/  FFMA R101, R26, R23, R5 ;  /* 0x000000171a657223 */ /* 0x000fe20000000005 */
[----:B------:R-:W-:-:S04]  /*2700*/  IMAD.IADD R5, R103, 0x1, R21 ;  /* 0x0000000167057824 */ /* 0x000fc800078e0215 */
[----:B------:R-:W-:Y:S02]  /*2710*/  F2FP.TF32.F32.PACK_B R101, R101 ;  /* 0x00000065ff65723e */ /* 0x000fe400024050ff */
[----:B------:R-:W-:-:S03]  /*2720*/  LEA.HI.X R9, R20, R115, R5, 0x2, P3 ;  /* 0x0000007314097211 */ /* 0x000fc600018f1405 */
[----:B------:R2:W-:Y:S01]  /*2730*/  @P0 STG.E desc[UR38][R12.64], R101 ;  /* 0x000000650c000986 */ /* 0x0005e2000c101926 */
[----:B------:R-:W-:Y:S05]  /*2740*/  @!P1 BRA `(.L_x_39) ;  /* 0x0000000000049947 */ /* 0x000fea0003800000 */
[----:B------:R3:W5:Y:S02]  /*2750*/  LDG.E.LTC128B R24, desc[UR38][R8.64+0x4] ;  /* 0x0000042608187981 */ /* 0x000764000c1e1920 */
.L_x_39:
[----:B------:R-:W-:Y:S05]  /*2760*/  BSYNC B1 ;  /* 0x0000000000017941 */ /* 0x000fea0003800000 */
.L_x_38:
[----:B-----5:R-:W-:Y:S01]  /*2770*/  LOP3.LUT R5, R24, 0xffffe000, RZ, 0xc0, !PT ;  /* 0xffffe00018057812 */ /* 0x020fe200078ec0ff */
[----:B------:R-:W-:Y:S01]  /*2780*/  BSSY B1, `(.L_x_40) ;  /* 0x0000009000017945 */ /* 0x000fe20003800000 */
[----:B------:R-:W-:-:S03]  /*2790*/  ISETP.GT.AND P0, PT, R4, 0x8, PT ;  /* 0x000000080400780c */ /* 0x000fc60003f04270 */
[----:B------:R-:W-:Y:S01]  /*27a0*/  FMUL R14, R5, R90 ;  /* 0x0000005a050e7220 */ /* 0x000fe20000400000 */
[----:B------:R-:W-:-:S03]  /*27b0*/  ISETP.GT.AND P2, PT, R3, RZ, P0 ;  /* 0x000000ff0300720c */ /* 0x000fc60000744270 */
[----:B------:R-:W-:-:S05]  /*27c0*/  FFMA R27, R27, R23, R14 ;  /* 0x000000171b1b7223 */ /* 0x000fca000000000e */
[----:B------:R-:W-:-:S05]  /*27d0*/  F2FP.TF32.F32.PACK_B R27, R27 ;  /* 0x0000001bff1b723e */ /* 0x000fca00024050ff */
[----:B------:R4:W-:Y:S01]  /*27e0*/  @P1 STG.E desc[UR38][R12.64+0x4], R27 ;  /* 0x0000041b0c001986 */ /* 0x0009e2000c101926 */
[----:B------:R-:W-:Y:S05]  /*27f0*/  @!P2 BRA `(.L_x_41) ;  /* 0x000000000004a947 */ /* 0x000fea0003800000 */
[----:B------:R0:W5:Y:S02]  /*2800*/  LDG.E.LTC128B R24, desc[UR38][R6.64+0x20] ;  /* 0x0000202606187981 */ /* 0x000164000c1e1920 */
.L_x_41:
[----:B------:R-:W-:Y:S05]  /*2810*/  BSYNC B1 ;  /* 0x0000000000017941 */ /* 0x000fea0003800000 */
.L_x_40:
        /* <DEDUP_REMOVED lines=10> */
.L_x_43:
[----:B------:R-:W-:Y:S05]  /*28c0*/  BSYNC B1 ;  /* 0x0000000000017941 */ /* 0x000fea0003800000 */
.L_x_42:
[----:B0----5:R-:W-:Y:S01]  /*28d0*/  LOP3.LUT R5, R24, 0xffffe000, RZ, 0xc0, !PT ;  /* 0xffffe00018057812 */ /* 0x021fe200078ec0ff */
[----:B------:R-:W-:Y:S01]  /*28e0*/  BSSY B1, `(.L_x_44) ;  /* 0x0000008000017945 */ /* 0x000fe20003800000 */
[----:B------:R-:W-:-:S03]  /*28f0*/  ISETP.GT.AND P0, PT, R3, 0x8, P0 ;  /* 0x000000080300780c */ /* 0x000fc60000704270 */
[----:B------:R-:W-:-:S04]  /*2900*/  FMUL R14, R5, R90 ;  /* 0x0000005a050e7220 */ /* 0x000fc80000400000 */
[----:B------:R-:W-:-:S05]  /*2910*/  FFMA R29, R29, R23, R14 ;  /* 0x000000171d1d7223 */ /* 0x000fca000000000e */
[----:B------:R-:W-:-:S05]  /*2920*/  F2FP.TF32.F32.PACK_B R29, R29 ;  /* 0x0000001dff1d723e */ /* 0x000fca00024050ff */
[----:B------:R0:W-:Y:S01]  /*2930*/  @P3 STG.E desc[UR38][R10.64+0x24], R29 ;  /* 0x0000241d0a003986 */ /* 0x0001e2000c101926 */
[----:B------:R-:W-:Y:S05]  /*2940*/  @!P0 BRA `(.L_x_45) ;  /* 0x0000000000048947 */ /* 0x000fea0003800000 */
[----:B------:R0:W5:Y:S02]  /*2950*/  LDG.E.LTC128B R24, desc[UR38][R8.64+0x20] ;  /* 0x0000202608187981 */ /* 0x000164000c1e1920 */
.L_x_45:
[----:B------:R-:W-:Y:S05]  /*2960*/  BSYNC B1 ;  /* 0x0000000000017941 */ /* 0x000fea0003800000 */
.L_x_44:
[----:B-----5:R-:W-:Y:S01]  /*2970*/  LOP3.LUT R5, R24, 0xffffe000, RZ, 0xc0, !PT ;  /* 0xffffe00018057812 */ /* 0x020fe200078ec0ff */
        /* <DEDUP_REMOVED lines=8> */
.L_x_47:
[----:B------:R-:W-:Y:S05]  /*2a00*/  BSYNC B1 ;  /* 0x0000000000017941 */ /* 0x000fea0003800000 */
.L_x_46:
[----:B0----5:R-:W-:Y:S01]  /*2a10*/  LOP3.LUT R5, R24, 0xffffe000, RZ, 0xc0, !PT ;  /* 0xffffe00018057812 */ /* 0x021fe200078ec0ff */
        /* <DEDUP_REMOVED lines=9> */
.L_x_49:
[----:B------:R-:W-:Y:S05]  /*2ab0*/  BSYNC B1 ;  /* 0x0000000000017941 */ /* 0x000fea0003800000 */
.L_x_48:
        /* <DEDUP_REMOVED lines=10> */
.L_x_51:
[----:B------:R-:W-:Y:S05]  /*2b60*/  BSYNC B1 ;  /* 0x0000000000017941 */ /* 0x000fea0003800000 */
.L_x_50:
        /* <DEDUP_REMOVED lines=9> */
.L_x_53:
[----:B------:R-:W-:Y:S05]  /*2c00*/  BSYNC B1 ;  /* 0x0000000000017941 */ /* 0x000fea0003800000 */
.L_x_52:
        /* <DEDUP_REMOVED lines=9> */
.L_x_55:
[----:B------:R-:W-:Y:S05]  /*2ca0*/  BSYNC B1 ;  /* 0x0000000000017941 */ /* 0x000fea0003800000 */
.L_x_54:
        /* <DEDUP_REMOVED lines=10> */
.L_x_57:
[----:B------:R-:W-:Y:S05]  /*2d50*/  BSYNC B1 ;  /* 0x0000000000017941 */ /* 0x000fea0003800000 */
.L_x_56:
        /* <DEDUP_REMOVED lines=10> */
.L_x_59:
[----:B------:R-:W-:Y:S05]  /*2e00*/  BSYNC B1 ;  /* 0x0000000000017941 */ /* 0x000fea0003800000 */
.L_x_58:
        /* <DEDUP_REMOVED lines=9> */
.L_x_61:
[----:B------:R-:W-:Y:S05]  /*2ea0*/  BSYNC B1 ;  /* 0x0000000000017941 */ /* 0x000fea0003800000 */
.L_x_60:
        /* <DEDUP_REMOVED lines=9> */
.L_x_63:
[----:B------:R-:W-:Y:S05]  /*2f40*/  BSYNC B1 ;  /* 0x0000000000017941 */ /* 0x000fea0003800000 */
.L_x_62:
        /* <DEDUP_REMOVED lines=10> */
.L_x_65:
[----:B------:R-:W-:Y:S05]  /*2ff0*/  BSYNC B1 ;  /* 0x0000000000017941 */ /* 0x000fea0003800000 */
.L_x_64:
        /* <DEDUP_REMOVED lines=10> */
.L_x_67:
[----:B------:R-:W-:Y:S05]  /*30a0*/  BSYNC B1 ;  /* 0x0000000000017941 */ /* 0x000fea0003800000 */
.L_x_66:
        /* <DEDUP_REMOVED lines=9> */
.L_x_69:
[----:B------:R-:W-:Y:S05]  /*3140*/  BSYNC B1 ;  /* 0x0000000000017941 */ /* 0x000fea0003800000 */
.L_x_68:
        /* <DEDUP_REMOVED lines=9> */
.L_x_71:
[----:B------:R-:W-:Y:S05]  /*31e0*/  BSYNC B1 ;  /* 0x0000000000017941 */ /* 0x000fea0003800000 */
.L_x_70:
        /* <DEDUP_REMOVED lines=10> */
.L_x_73:
[----:B------:R-:W-:Y:S05]  /*3290*/  BSYNC B1 ;  /* 0x0000000000017941 */ /* 0x000fea0003800000 */
.L_x_72:
        /* <DEDUP_REMOVED lines=10> */
.L_x_75:
[----:B------:R-:W-:Y:S05]  /*3340*/  BSYNC B1 ;  /* 0x0000000000017941 */ /* 0x000fea0003800000 */
.L_x_74:
        /* <DEDUP_REMOVED lines=9> */
.L_x_77:
[----:B------:R-:W-:Y:S05]  /*33e0*/  BSYNC B1 ;  /* 0x0000000000017941 */ /* 0x000fea0003800000 */
.L_x_76:
        /* <DEDUP_REMOVED lines=9> */
.L_x_79:
[----:B------:R-:W-:Y:S05]  /*3480*/  BSYNC B1 ;  /* 0x0000000000017941 */ /* 0x000fea0003800000 */
.L_x_78:
        /* <DEDUP_REMOVED lines=10> */
.L_x_81:
[----:B------:R-:W-:Y:S05]  /*3530*/  BSYNC B1 ;  /* 0x0000000000017941 */ /* 0x000fea0003800000 */
.L_x_80:
        /* <DEDUP_REMOVED lines=10> */
.L_x_83:
[----:B------:R-:W-:Y:S05]  /*35e0*/  BSYNC B1 ;  /* 0x0000000000017941 */ /* 0x000fea0003800000 */
.L_x_82:
        /* <DEDUP_REMOVED lines=9> */
.L_x_85:
[----:B------:R-:W-:Y:S05]  /*3680*/  BSYNC B1 ;  /* 0x0000000000017941 */ /* 0x000fea0003800000 */
.L_x_84:
        /* <DEDUP_REMOVED lines=9> */
.L_x_87:
[----:B------:R-:W-:Y:S05]  /*3720*/  BSYNC B1 ;  /* 0x0000000000017941 */ /* 0x000fea0003800000 */
.L_x_86:
        /* <DEDUP_REMOVED lines=10> */
.L_x_89:
[----:B------:R-:W-:Y:S05]  /*37d0*/  BSYNC B1 ;  /* 0x0000000000017941 */ /* 0x000fea0003800000 */
.L_x_88:
        /* <DEDUP_REMOVED lines=10> */
.L_x_91:
[----:B------:R-:W-:Y:S05]  /*3880*/  BSYNC B1 ;  /* 0x0000000000017941 */ /* 0x000fea0003800000 */
.L_x_90:
        /* <DEDUP_REMOVED lines=9> */
.L_x_93:
[----:B------:R-:W-:Y:S05]  /*3920*/  BSYNC B1 ;  /* 0x0000000000017941 */ /* 0x000fea0003800000 */
.L_x_92:
        /* <DEDUP_REMOVED lines=9> */
.L_x_95:
[----:B------:R-:W-:Y:S05]  /*39c0*/  BSYNC B1 ;  /* 0x0000000000017941 */ /* 0x000fea0003800000 */
.L_x_94:
        /* <DEDUP_REMOVED lines=10> */
.L_x_97:
[----:B------:R-:W-:Y:S05]  /*3a70*/  BSYNC B1 ;  /* 0x0000000000017941 */ /* 0x000fea0003800000 */
.L_x_96:
        /* <DEDUP_REMOVED lines=10> */
.L_x_99:
[----:B------:R-:W-:Y:S05]  /*3b20*/  BSYNC B1 ;  /* 0x0000000000017941 */ /* 0x000fea0003800000 */
.L_x_98:
        /* <DEDUP_REMOVED lines=9> */
.L_x_101:
[----:B------:R-:W-:Y:S05]  /*3bc0*/  BSYNC B1 ;  /* 0x0000000000017941 */ /* 0x000fea0003800000 */
.L_x_100:
        /* <DEDUP_REMOVED lines=9> */
.L_x_103:
[----:B------:R-:W-:Y:S05]  /*3c60*/  BSYNC B1 ;  /* 0x0000000000017941 */ /* 0x000fea0003800000 */
.L_x_102:
        /* <DEDUP_REMOVED lines=10> */
.L_x_105:
[----:B------:R-:W-:Y:S05]  /*3d10*/  BSYNC B1 ;  /* 0x0000000000017941 */ /* 0x000fea0003800000 */
.L_x_104:
        /* <DEDUP_REMOVED lines=10> */
.L_x_107:
[----:B------:R-:W-:Y:S05]  /*3dc0*/  BSYNC B1 ;  /* 0x0000000000017941 */ /* 0x000fea0003800000 */
.L_x_106:
        /* <DEDUP_REMOVED lines=9> */
.L_x_109:
[----:B------:R-:W-:Y:S05]  /*3e60*/  BSYNC B1 ;  /* 0x0000000000017941 */ /* 0x000fea0003800000 */
.L_x_108:
        /* <DEDUP_REMOVED lines=9> */
.L_x_111:
[----:B------:R-:W-:Y:S05]  /*3f00*/  BSYNC B1 ;  /* 0x0000000000017941 */ /* 0x000fea0003800000 */
.L_x_110:
        /* <DEDUP_REMOVED lines=10> */
.L_x_113:
[----:B------:R-:W-:Y:S05]  /*3fb0*/  BSYNC B1 ;  /* 0x0000000000017941 */ /* 0x000fea0003800000 */
.L_x_112:
        /* <DEDUP_REMOVED lines=10> */
.L_x_115:
[----:B------:R-:W-:Y:S05]  /*4060*/  BSYNC B1 ;  /* 0x0000000000017941 */ /* 0x000fea0003800000 */
.L_x_114:
        /* <DEDUP_REMOVED lines=9> */
.L_x_117:
[----:B------:R-:W-:Y:S05]  /*4100*/  BSYNC B1 ;  /* 0x0000000000017941 */ /* 0x000fea0003800000 */
.L_x_116:
        /* <DEDUP_REMOVED lines=9> */
.L_x_119:
[----:B------:R-:W-:Y:S05]  /*41a0*/  BSYNC B1 ;  /* 0x0000000000017941 */ /* 0x000fea0003800000 */
.L_x_118:
        /* <DEDUP_REMOVED lines=10> */
.L_x_121:
[----:B------:R-:W-:Y:S05]  /*4250*/  BSYNC B1 ;  /* 0x0000000000017941 */ /* 0x000fea0003800000 */
.L_x_120:
        /* <DEDUP_REMOVED lines=10> */
.L_x_123:
[----:B------:R-:W-:Y:S05]  /*4300*/  BSYNC B1 ;  /* 0x0000000000017941 */ /* 0x000fea0003800000 */
.L_x_122:
        /* <DEDUP_REMOVED lines=9> */
.L_x_125:
[----:B------:R-:W-:Y:S05]  /*43a0*/  BSYNC B1 ;  /* 0x0000000000017941 */ /* 0x000fea0003800000 */
.L_x_124:
        /* <DEDUP_REMOVED lines=9> */
.L_x_127:
[----:B------:R-:W-:Y:S05]  /*4440*/  BSYNC B1 ;  /* 0x0000000000017941 */ /* 0x000fea0003800000 */
.L_x_126:
        /* <DEDUP_REMOVED lines=10> */
.L_x_129:
[----:B------:R-:W-:Y:S05]  /*44f0*/  BSYNC B1 ;  /* 0x0000000000017941 */ /* 0x000fea0003800000 */
.L_x_128:
        /* <DEDUP_REMOVED lines=10> */
.L_x_131:
[----:B------:R-:W-:Y:S05]  /*45a0*/  BSYNC B1 ;  /* 0x0000000000017941 */ /* 0x000fea0003800000 */
.L_x_130:
        /* <DEDUP_REMOVED lines=9> */
.L_x_133:
[----:B------:R-:W-:Y:S05]  /*4640*/  BSYNC B1 ;  /* 0x0000000000017941 */ /* 0x000fea0003800000 */
.L_x_132:
        /* <DEDUP_REMOVED lines=9> */
.L_x_135:
[----:B------:R-:W-:Y:S05]  /*46e0*/  BSYNC B1 ;  /* 0x0000000000017941 */ /* 0x000fea0003800000 */
.L_x_134:
        /* <DEDUP_REMOVED lines=10> */
.L_x_137:
[----:B------:R-:W-:Y:S05]  /*4790*/  BSYNC B1 ;  /* 0x0000000000017941 */ /* 0x000fea0003800000 */
.L_x_136:
        /* <DEDUP_REMOVED lines=10> */
.L_x_139:
[----:B------:R-:W-:Y:S05]  /*4840*/  BSYNC B1 ;  /* 0x0000000000017941 */ /* 0x000fea0003800000 */
.L_x_138:
        /* <DEDUP_REMOVED lines=9> */
.L_x_141:
[----:B------:R-:W-:Y:S05]  /*48e0*/  BSYNC B1 ;  /* 0x0000000000017941 */ /* 0x000fea0003800000 */
.L_x_140:
        /* <DEDUP_REMOVED lines=9> */
.L_x_143:
[----:B------:R-:W-:Y:S05]  /*4980*/  BSYNC B1 ;  /* 0x0000000000017941 */ /* 0x000fea0003800000 */
.L_x_142:
        /* <DEDUP_REMOVED lines=10> */
.L_x_145:
[----:B------:R-:W-:Y:S05]  /*4a30*/  BSYNC B1 ;  /* 0x0000000000017941 */ /* 0x000fea0003800000 */
.L_x_144:
        /* <DEDUP_REMOVED lines=10> */
.L_x_147:
[----:B------:R-:W-:Y:S05]  /*4ae0*/  BSYNC B1 ;  /* 0x0000000000017941 */ /* 0x000fea0003800000 */
.L_x_146:
        /* <DEDUP_REMOVED lines=9> */
.L_x_149:
[----:B------:R-:W-:Y:S05]  /*4b80*/  BSYNC B1 ;  /* 0x0000000000017941 */ /* 0x000fea0003800000 */
.L_x_148:
        /* <DEDUP_REMOVED lines=9> */
.L_x_151:
[----:B------:R-:W-:Y:S05]  /*4c20*/  BSYNC B1 ;  /* 0x0000000000017941 */ /* 0x000fea0003800000 */
.L_x_150:
        /* <DEDUP_REMOVED lines=10> */
.L_x_153:
[----:B------:R-:W-:Y:S05]  /*4cd0*/  BSYNC B1 ;  /* 0x0000000000017941 */ /* 0x000fea0003800000 */
.L_x_152:
[----:B-----5:R-:W-:Y:S01]  /*4ce0*/  LOP3.LUT R5, R24, 0xffffe000, RZ, 0xc0, !PT ;  /* 0xffffe00018057812 */ /* 0x020fe200078ec0ff */
[----:B------:R-:W-:Y:S01]  /*4cf0*/  BSSY B1, `(.L_x_154) ;  /* 0x000000b000017945 */ /* 0x000fe20003800000 */
[----:B------:R-:W-:Y:S01]  /*4d00*/  ISETP.GT.AND P1, PT, R4, 0x79, PT ;  /* 0x000000790400780c */ /* 0x000fe20003f24270 */
[----:B------:R-:W-:Y:S02]  /*4d10*/  @P2 IMAD.MOV.U32 R4, RZ, RZ, R10 ;  /* 0x000000ffff042224 */ /* 0x000fe400078e000a */
[----:B------:R-:W-:Y:S01]  /*4d20*/  FMUL R5, R5, R90 ;  /* 0x0000005a05057220 */ /* 0x000fe20000400000 */
[----:B------:R-:W-:-:S03]  /*4d30*/  ISETP.GT.AND P3, PT, R3, RZ, P1 ;  /* 0x000000ff0300720c */ /* 0x000fc60000f64270 */
[----:B------:R-:W-:Y:S01]  /*4d40*/  FFMA R15, R84, R23, R5 ;  /* 0x00000017540f7223 */ /* 0x000fe20000000005 */
[----:B------:R-:W-:-:S04]  /*4d50*/  @P2 IMAD.MOV.U32 R5, RZ, RZ, R11 ;  /* 0x000000ffff052224 */ /* 0x000fc800078e000b */
[----:B------:R-:W-:-:S05]  /*4d60*/  F2FP.TF32.F32.PACK_B R15, R15 ;  /* 0x0000000fff0f723e */ /* 0x000fca00024050ff */
[----:B------:R0:W-:Y:S01]  /*4d70*/  @P2 STG.E desc[UR38][R4.64+0x1e0], R15 ;  /* 0x0001e00f04002986 */ /* 0x0001e2000c101926 */
[----:B------:R-:W-:Y:S05]  /*4d80*/  @!P3 BRA `(.L_x_155) ;  /* 0x000000000004b947 */ /* 0x000fea0003800000 */
[----:B------:R0:W5:Y:S02]  /*4d90*/  LDG.E.LTC128B R24, desc[UR38][R6.64+0x1e4] ;  /* 0x0001e42606187981 */ /* 0x000164000c1e1920 */
.L_x_155:
[----:B------:R-:W-:Y:S05]  /*4da0*/  BSYNC B1 ;  /* 0x0000000000017941 */ /* 0x000fea0003800000 */
.L_x_154:
        /* <DEDUP_REMOVED lines=9> */
.L_x_157:
[----:B------:R-:W-:Y:S05]  /*4e40*/  BSYNC B1 ;  /* 0x0000000000017941 */ /* 0x000fea0003800000 */
.L_x_156:
[----:B-----5:R-:W-:Y:S01]  /*4e50*/  LOP3.LUT R5, R24, 0xffffe000, RZ, 0xc0, !PT ;  /* 0xffffe00018057812 */ /* 0x020fe200078ec0ff */
[----:B------:R-:W-:Y:S01]  /*4e60*/  @P0 IMAD.MOV.U32 R4, RZ, RZ, R12 ;  /* 0x000000ffff040224 */ /* 0x000fe200078e000c */
[----:B------:R-:W-:Y:S01]  /*4e70*/  ISETP.GT.AND P1, PT, R3, 0x8, P1 ;  /* 0x000000080300780c */ /* 0x000fe20000f24270 */
[----:B------:R-:W-:Y:S02]  /*4e80*/  BSSY B1, `(.L_x_158) ;  /* 0x0000008000017945 */ /* 0x000fe40003800000 */
[----:B------:R-:W-:-:S04]  /*4e90*/  FMUL R5, R5, R90 ;  /* 0x0000005a05057220 */ /* 0x000fc80000400000 */
[----:B-1----:R-:W-:Y:S01]  /*4ea0*/  FFMA R7, R86, R23, R5 ;  /* 0x0000001756077223 */ /* 0x002fe20000000005 */
[----:B------:R-:W-:-:S04]  /*4eb0*/  @P0 IMAD.MOV.U32 R5, RZ, RZ, R13 ;  /* 0x000000ffff050224 */ /* 0x000fc800078e000d */
[----:B------:R-:W-:-:S05]  /*4ec0*/  F2FP.TF32.F32.PACK_B R7, R7 ;  /* 0x00000007ff07723e */ /* 0x000fca00024050ff */
[----:B------:R1:W-:Y:S01]  /*4ed0*/  @P0 STG.E desc[UR38][R4.64+0x1e0], R7 ;  /* 0x0001e00704000986 */ /* 0x0003e2000c101926 */
[----:B------:R-:W-:Y:S05]  /*4ee0*/  @!P1 BRA `(.L_x_159) ;  /* 0x0000000000049947 */ /* 0x000fea0003800000 */
[----:B------:R0:W5:Y:S02]  /*4ef0*/  LDG.E.LTC128B R24, desc[UR38][R8.64+0x1e4] ;  /* 0x0001e42608187981 */ /* 0x000164000c1e1920 */
.L_x_159:
[----:B------:R-:W-:Y:S05]  /*4f00*/  BSYNC B1 ;  /* 0x0000000000017941 */ /* 0x000fea0003800000 */
.L_x_158:
[----:B------:R-:W-:Y:S05]  /*4f10*/  @!P1 BRA `(.L_x_160) ;  /* 0x0000001000e89947 */ /* 0x000fea0003800000 */
[----:B-----5:R-:W-:-:S05]  /*4f20*/  LOP3.LUT R3, R24, 0xffffe000, RZ, 0xc0, !PT ;  /* 0xffffe00018037812 */ /* 0x020fca00078ec0ff */
[----:B-1----:R-:W-:-:S04]  /*4f30*/  FMUL R4, R3, R90 ;  /* 0x0000005a03047220 */ /* 0x002fc80000400000 */
[----:B------:R-:W-:-:S05]  /*4f40*/  FFMA R87, R87, R23, R4 ;  /* 0x0000001757577223 */ /* 0x000fca0000000004 */
[----:B------:R-:W-:-:S05]  /*4f50*/  F2FP.TF32.F32.PACK_B R87, R87 ;  /* 0x00000057ff57723e */ /* 0x000fca00024050ff */
[----:B------:R1:W-:Y:S01]  /*4f60*/  STG.E desc[UR38][R12.64+0x1e4], R87 ;  /* 0x0001e4570c007986 */ /* 0x0003e2000c101926 */
[----:B------:R-:W-:Y:S05]  /*4f70*/  BRA `(.L_x_160) ;  /* 0x0000001000d07947 */ /* 0x000fea0003800000 */
.L_x_35:
[----:B------:R-:W-:Y:S01]  /*4f80*/  ISETP.GT.AND P4, PT, R4, 0x1, PT ;  /* 0x000000010400780c */ /* 0x000fe20003f84270 */
[----:B------:R-:W-:Y:S01]  /*4f90*/  ULDC.64 UR4, c[0x0][0x5c0] ;  /* 0x0001700000047ab9 */ /* 0x000fe20000000a00 */
[-C--:B------:R-:W-:Y:S01]  /*4fa0*/  FMUL R5, R24, R23.reuse ;  /* 0x0000001718057220 */ /* 0x080fe20000400000 */
[----:B------:R-:W-:Y:S01]  /*4fb0*/  LEA R6, P3, R106, UR4, 0x2 ;  /* 0x000000046a067c11 */ /* 0x000fe2000f8610ff */
[-C--:B------:R-:W-:Y:S01]  /*4fc0*/  FMUL R25, R25, R23.reuse ;  /* 0x0000001719197220 */ /* 0x080fe20000400000 */
[----:B------:R-:W-:Y:S01]  /*4fd0*/  ISETP.GT.AND P1, PT, R3, RZ, P4 ;  /* 0x000000ff0300720c */ /* 0x000fe20002724270 */
[-C--:B------:R-:W-:Y:S01]  /*4fe0*/  FMUL R11, R26, R23.reuse ;  /* 0x000000171a0b7220 */ /* 0x080fe20000400000 */
[----:B------:R-:W-:Y:S01]  /*4ff0*/  LEA.HI.X R7, R106, UR5, R117, 0x2, P3 ;  /* 0x000000056a077c11 */ /* 0x000fe200098f1475 */
[----:B------:R-:W-:Y:S01]  /*5000*/  FMUL R27, R27, R23 ;  /* 0x000000171b1b7220 */ /* 0x000fe20000400000 */
[----:B------:R-:W-:Y:S01]  /*5010*/  F2FP.TF32.F32.PACK_B R5, R5 ;  /* 0x00000005ff05723e */ /* 0x000fe200024050ff */
[----:B------:R-:W-:Y:S01]  /*5020*/  FMUL R29, R29, R23 ;  /* 0x000000171d1d7220 */ /* 0x000fe20000400000 */
[----:B------:R-:W-:Y:S01]  /*5030*/  F2FP.TF32.F32.PACK_B R25, R25 ;  /* 0x00000019ff19723e */ /* 0x000fe200024050ff */
[-C--:B------:R-:W-:Y:S01]  /*5040*/  FMUL R31, R31, R23.reuse ;  /* 0x000000171f1f7220 */ /* 0x080fe20000400000 */
[C---:B------:R-:W-:Y:S01]  /*5050*/  SHF.L.U64.HI R9, R91.reuse, 0x2, R92 ;  /* 0x000000025b097819 */ /* 0x040fe2000001025c */
[----:B------:R0:W-:Y:S01]  /*5060*/  @P2 STG.E desc[UR38][R6.64], R5 ;  /* 0x0000000506002986 */ /* 0x0001e2000c101926 */
[----:B------:R-:W-:Y:S01]  /*5070*/  LEA R8, P3, R91, R6, 0x2 ;  /* 0x000000065b087211 */ /* 0x000fe200078610ff */
[-C--:B------:R-:W-:Y:S01]  /*5080*/  FMUL R13, R32, R23.reuse ;  /* 0x00000017200d7220 */ /* 0x080fe20000400000 */
[C---:B------:R-:W-:Y:S01]  /*5090*/  ISETP.GT.AND P2, PT, R4.reuse, 0x8, PT ;  /* 0x000000080400780c */ /* 0x040fe20003f44270 */
[----:B------:R-:W-:Y:S01]  /*50a0*/  @P1 STG.E desc[UR38][R6.64+0x4], R25 ;  /* 0x0000041906001986 */ /* 0x000fe2000c101926 */
[----:B------:R-:W-:Y:S01]  /*50b0*/  ISETP.GT.AND P1, PT, R4, 0x9, PT ;  /* 0x000000090400780c */ /* 0x000fe20003f24270 */
[----:B------:R-:W-:Y:S01]  /*50c0*/  IMAD.X R9, R9, 0x1, R7, P3 ;  /* 0x0000000109097824 */ /* 0x000fe200018e0607 */
[----:B------:R-:W-:Y:S01]  /*50d0*/  ISETP.GT.AND P0, PT, R3, 0x8, P0 ;  /* 0x000000080300780c */ /* 0x000fe20000704270 */
[-C--:B------:R-:W-:Y:S01]  /*50e0*/  FMUL R33, R33, R23.reuse ;  /* 0x0000001721217220 */ /* 0x080fe20000400000 */
[----:B------:R-:W-:Y:S01]  /*50f0*/  ISETP.GT.AND P4, PT, R3, 0x8, P4 ;  /* 0x000000080300780c */ /* 0x000fe20002784270 */
[-C--:B------:R-:W-:Y:S01]  /*5100*/  FMUL R35, R35, R23.reuse ;  /* 0x0000001723237220 */ /* 0x080fe20000400000 */
[C---:B------:R-:W-:Y:S01]  /*5110*/  ISETP.GT.AND P5, PT, R3.reuse, RZ, P2 ;  /* 0x000000ff0300720c */ /* 0x040fe200017a4270 */
[-C--:B0-----:R-:W-:Y:S01]  /*5120*/  FMUL R5, R28, R23.reuse ;  /* 0x000000171c057220 */ /* 0x081fe20000400000 */
[----:B------:R-:W-:Y:S01]  /*5130*/  ISETP.GT.AND P3, PT, R3, RZ, P1 ;  /* 0x000000ff0300720c */ /* 0x000fe20000f64270 */
[----:B------:R-:W-:Y:S01]  /*5140*/  FMUL R37, R37, R23 ;  /* 0x0000001725257220 */ /* 0x000fe20000400000 */
[----:B------:R-:W-:Y:S01]  /*5150*/  F2FP.TF32.F32.PACK_B R11, R11 ;  /* 0x0000000bff0b723e */ /* 0x000fe200024050ff */
[----:B------:R-:W-:Y:S01]  /*5160*/  FMUL R39, R39, R23 ;  /* 0x0000001727277220 */ /* 0x000fe20000400000 */
[----:B------:R-:W-:Y:S01]  /*5170*/  F2FP.TF32.F32.PACK_B R27, R27 ;  /* 0x0000001bff1b723e */ /* 0x000fe200024050ff */
[----:B------:R-:W-:Y:S01]  /*5180*/  FMUL R41, R41, R23 ;  /* 0x0000001729297220 */ /* 0x000fe20000400000 */
[----:B------:R-:W-:Y:S01]  /*5190*/  F2FP.TF32.F32.PACK_B R5, R5 ;  /* 0x00000005ff05723e */ /* 0x000fe200024050ff */
[----:B------:R0:W-:Y:S01]  /*51a0*/  @P0 STG.E desc[UR38][R8.64], R11 ;  /* 0x0000000b08000986 */ /* 0x0001e2000c101926 */
[----:B------:R-:W-:Y:S01]  /*51b0*/  F2FP.TF32.F32.PACK_B R29, R29 ;  /* 0x0000001dff1d723e */ /* 0x000fe200024050ff */
[-C--:B------:R-:W-:Y:S01]  /*51c0*/  FMUL R43, R43, R23.reuse ;  /* 0x000000172b2b7220 */ /* 0x080fe20000400000 */
[C---:B------:R-:W-:Y:S01]  /*51d0*/  ISETP.GT.AND P0, PT, R4.reuse, 0x10, PT ;  /* 0x000000100400780c */ /* 0x040fe20003f04270 */
[----:B------:R-:W-:Y:S01]  /*51e0*/  @P4 STG.E desc[UR38][R8.64+0x4], R27 ;  /* 0x0000041b08004986 */ /* 0x000fe2000c101926 */
[----:B------:R-:W-:Y:S01]  /*51f0*/  ISETP.GT.AND P2, PT, R3, 0x8, P2 ;  /* 0x000000080300780c */ /* 0x000fe20001744270 */
[-C--:B------:R-:W-:Y:S01]  /*5200*/  FMUL R45, R45, R23.reuse ;  /* 0x000000172d2d7220 */ /* 0x080fe20000400000 */
[C---:B------:R-:W-:Y:S01]  /*5210*/  ISETP.GT.AND P1, PT, R3.reuse, 0x8, P1 ;  /* 0x000000080300780c */ /* 0x040fe20000f24270 */
[----:B------:R1:W-:Y:S01]  /*5220*/  @P5 STG.E desc[UR38][R6.64+0x20], R5 ;  /* 0x0000200506005986 */ /* 0x0003e2000c101926 */
[----:B------:R-:W-:Y:S01]  /*5230*/  ISETP.GT.AND P5, PT, R3, RZ, P0 ;  /* 0x000000ff0300720c */ /* 0x000fe200007a4270 */
[----:B------:R-:W-:Y:S01]  /*5240*/  FMUL R47, R47, R23 ;  /* 0x000000172f2f7220 */ /* 0x000fe20000400000 */
[----:B------:R-:W-:Y:S01]  /*5250*/  F2FP.TF32.F32.PACK_B R31, R31 ;  /* 0x0000001fff1f723e */ /* 0x000fe200024050ff */
[----:B------:R-:W-:Y:S01]  /*5260*/  @P3 STG.E desc[UR38][R6.64+0x24], R29 ;  /* 0x0000241d06003986 */ /* 0x000fe2000c101926 */
[----:B------:R-:W-:Y:S01]  /*5270*/  ISETP.GT.AND P3, PT, R4, 0x11, PT ;  /* 0x000000110400780c */ /* 0x000fe20003f64270 */
[----:B0-----:R-:W-:Y:S01]  /*5280*/  FMUL R11, R30, R23 ;  /* 0x000000171e0b7220 */ /* 0x001fe20000400000 */
[----:B------:R-:W-:Y:S01]  /*5290*/  F2FP.TF32.F32.PACK_B R13, R13 ;  /* 0x0000000dff0d723e */ /* 0x000fe200024050ff */
[-C--:B------:R-:W-:Y:S01]  /*52a0*/  FMUL R49, R49, R23.reuse ;  /* 0x0000001731317220 */ /* 0x080fe20000400000 */
[----:B------:R-:W-:Y:S01]  /*52b0*/  ISETP.GT.AND P4, PT, R3, RZ, P3 ;  /* 0x000000ff0300720c */ /* 0x000fe20001f84270 */
[----:B------:R-:W-:Y:S01]  /*52c0*/  FMUL R51, R51, R23 ;  /* 0x0000001733337220 */ /* 0x000fe20000400000 */
[----:B------:R-:W-:Y:S01]  /*52d0*/  F2FP.TF32.F32.PACK_B R11, R11 ;  /* 0x0000000bff0b723e */ /* 0x000fe200024050ff */
[----:B-1----:R-:W-:Y:S01]  /*52e0*/  FMUL R5, R34, R23 ;  /* 0x0000001722057220 */ /* 0x002fe20000400000 */
[----:B------:R-:W-:Y:S01]  /*52f0*/  F2FP.TF32.F32.PACK_B R33, R33 ;  /* 0x00000021ff21723e */ /* 0x000fe200024050ff */
[-C--:B------:R-:W-:Y:S01]  /*5300*/  FMUL R53, R53, R23.reuse ;  /* 0x0000001735357220 */ /* 0x080fe20000400000 */
[----:B------:R-:W-:Y:S01]  /*5310*/  ISETP.GT.AND P0, PT, R3, 0x8, P0 ;  /* 0x000000080300780c */ /* 0x000fe20000704270 */
[----:B------:R0:W-:Y:S01]  /*5320*/  @P2 STG.E desc[UR38][R8.64+0x20], R11 ;  /* 0x0000200b08002986 */ /* 0x0001e2000c101926 */
[C---:B------:R-:W-:Y:S01]  /*5330*/  ISETP.GT.AND P2, PT, R4.reuse, 0x19, PT ;  /* 0x000000190400780c */ /* 0x040fe20003f44270 */
[----:B------:R-:W-:Y:S01]  /*5340*/  FMUL R55, R55, R23 ;  /* 0x0000001737377220 */ /* 0x000fe20000400000 */
[----:B------:R-:W-:Y:S01]  /*5350*/  F2FP.TF32.F32.PACK_B R5, R5 ;  /* 0x00000005ff05723e */ /* 0x000fe200024050ff */
[----:B------:R-:W-:Y:S01]  /*5360*/  @P1 STG.E desc[UR38][R8.64+0x24], R31 ;  /* 0x0000241f08001986 */ /* 0x000fe2000c101926 */
[----:B------:R-:W-:Y:S01]  /*5370*/  ISETP.GT.AND P1, PT, R4, 0x18, PT ;  /* 0x000000180400780c */ /* 0x000fe20003f24270 */
[----:B------:R-:W-:Y:S01]  /*5380*/  FMUL R57, R57, R23 ;  /* 0x0000001739397220 */ /* 0x000fe20000400000 */
[----:B------:R-:W-:Y:S01]  /*5390*/  F2FP.TF32.F32.PACK_B R35, R35 ;  /* 0x00000023ff23723e */ /* 0x000fe200024050ff */
[----:B------:R1:W-:Y:S01]  /*53a0*/  @P5 STG.E desc[UR38][R6.64+0x40], R13 ;  /* 0x0000400d06005986 */ /* 0x0003e2000c101926 */
[----:B------:R-:W-:Y:S01]  /*53b0*/  ISETP.GT.AND P5, PT, R3, RZ, P1 ;  /* 0x000000ff0300720c */ /* 0x000fe20000fa4270 */
[----:B------:R-:W-:Y:S01]  /*53c0*/  FMUL R59, R59, R23 ;  /* 0x000000173b3b7220 */ /* 0x000fe20000400000 */
[----:B------:R-:W-:Y:S01]  /*53d0*/  F2FP.TF32.F32.PACK_B R37, R37 ;  /* 0x00000025ff25723e */ /* 0x000fe200024050ff */
[----:B------:R-:W-:Y:S01]  /*53e0*/  @P4 STG.E desc[UR38][R6.64+0x44], R33 ;  /* 0x0000442106004986 */ /* 0x000fe2000c101926 */
[C---:B------:R-:W-:Y:S01]  /*53f0*/  ISETP.GT.AND P4, PT, R3.reuse, 0x8, P3 ;  /* 0x000000080300780c */ /* 0x040fe20001f84270 */
[-C--:B0-----:R-:W-:Y:S01]  /*5400*/  FMUL R11, R36, R23.reuse ;  /* 0x00000017240b7220 */ /* 0x081fe20000400000 */
[----:B------:R-:W-:Y:S01]  /*5410*/  ISETP.GT.AND P3, PT, R3, RZ, P2 ;  /* 0x000000ff0300720c */ /* 0x000fe20001764270 */
[----:B------:R0:W-:Y:S01]  /*5420*/  @P0 STG.E desc[UR38][R8.64+0x40], R5 ;  /* 0x0000400508000986 */ /* 0x0001e2000c101926 */
[----:B------:R-:W-:Y:S01]  /*5430*/  ISETP.GT.AND P0, PT, R4, 0x20, PT ;  /* 0x000000200400780c */ /* 0x000fe20003f04270 */
[----:B------:R-:W-:Y:S01]  /*5440*/  FMUL R61, R61, R23 ;  /* 0x000000173d3d7220 */ /* 0x000fe20000400000 */
[----:B------:R-:W-:Y:S01]  /*5450*/  F2FP.TF32.F32.PACK_B R11, R11 ;  /* 0x0000000bff0b723e */ /* 0x000fe200024050ff */
[-C--:B-1----:R-:W-:Y:S01]  /*5460*/  FMUL R13, R40, R23.reuse ;  /* 0x00000017280d7220 */ /* 0x082fe20000400000 */
[----:B------:R-:W-:Y:S01]  /*5470*/  ISETP.GT.AND P1, PT, R3, 0x8, P1 ;  /* 0x000000080300780c */ /* 0x000fe20000f24270 */
[----:B------:R-:W-:Y:S01]  /*5480*/  FMUL R63, R63, R23 ;  /* 0x000000173f3f7220 */ /* 0x000fe20000400000 */
[----:B------:R-:W-:Y:S01]  /*5490*/  F2FP.TF32.F32.PACK_B R39, R39 ;  /* 0x00000027ff27723e */ /* 0x000fe200024050ff */
[----:B------:R-:W-:Y:S01]  /*54a0*/  FMUL R65, R65, R23 ;  /* 0x0000001741417220 */ /* 0x000fe20000400000 */
[----:B------:R-:W-:Y:S01]  /*54b0*/  F2FP.TF32.F32.PACK_B R13, R13 ;  /* 0x0000000dff0d723e */ /* 0x000fe200024050ff */
[----:B------:R-:W-:Y:S01]  /*54c0*/  @P4 STG.E desc[UR38][R8.64+0x44], R35 ;  /* 0x0000442308004986 */ /* 0x000fe2000c101926 */
[C---:B------:R-:W-:Y:S01]  /*54d0*/  ISETP.GT.AND P4, PT, R3.reuse, 0x8, P2 ;  /* 0x000000080300780c */ /* 0x040fe20001784270 */
[-C--:B0-----:R-:W-:Y:S01]  /*54e0*/  FMUL R5, R38, R23.reuse ;  /* 0x0000001726057220 */ /* 0x081fe20000400000 */
[C---:B------:R-:W-:Y:S01]  /*54f0*/  ISETP.GT.AND P2, PT, R4.reuse, 0x21, PT ;  /* 0x000000210400780c */ /* 0x040fe20003f44270 */
[----:B------:R0:W-:Y:S01]  /*5500*/  @P5 STG.E desc[UR38][R6.64+0x60], R11 ;  /* 0x0000600b06005986 */ /* 0x0001e2000c101926 */
[----:B------:R-:W-:Y:S01]  /*5510*/  ISETP.GT.AND P5, PT, R3, RZ, P0 ;  /* 0x000000ff0300720c */ /* 0x000fe200007a4270 */
[----:B------:R-:W-:Y:S01]  /*5520*/  FMUL R67, R67, R23 ;  /* 0x0000001743437220 */ /* 0x000fe20000400000 */
[----:B------:R-:W-:Y:S01]  /*5530*/  F2FP.TF32.F32.PACK_B R5, R5 ;  /* 0x00000005ff05723e */ /* 0x000fe200024050ff */
[----:B------:R-:W-:Y:S01]  /*5540*/  @P3 STG.E desc[UR38][R6.64+0x64], R37 ;  /* 0x0000642506003986 */ /* 0x000fe2000c101926 */
[----:B------:R-:W-:Y:S01]  /*5550*/  ISETP.GT.AND P3, PT, R3, RZ, P2 ;  /* 0x000000ff0300720c */ /* 0x000fe20001764270 */
[----:B------:R-:W-:Y:S01]  /*5560*/  FMUL R69, R69, R23 ;  /* 0x0000001745457220 */ /* 0x000fe20000400000 */
[----:B------:R-:W-:Y:S01]  /*5570*/  F2FP.TF32.F32.PACK_B R41, R41 ;  /* 0x00000029ff29723e */ /* 0x000fe200024050ff */
[----:B------:R1:W-:Y:S01]  /*5580*/  @P1 STG.E desc[UR38][R8.64+0x60], R5 ;  /* 0x0000600508001986 */ /* 0x0003e2000c101926 */
[----:B------:R-:W-:Y:S01]  /*5590*/  ISETP.GT.AND P1, PT, R4, 0x28, PT ;  /* 0x000000280400780c */ /* 0x000fe20003f24270 */
[-C--:B------:R-:W-:Y:S01]  /*55a0*/  FMUL R71, R71, R23.reuse ;  /* 0x0000001747477220 */ /* 0x080fe20000400000 */
[C---:B------:R-:W-:Y:S01]  /*55b0*/  ISETP.GT.AND P0, PT, R3.reuse, 0x8, P0 ;  /* 0x000000080300780c */ /* 0x040fe20000704270 */
[----:B------:R-:W-:Y:S01]  /*55c0*/  @P4 STG.E desc[UR38][R8.64+0x64], R39 ;  /* 0x0000642708004986 */ /* 0x000fe2000c101926 */
[C---:B------:R-:W-:Y:S01]  /*55d0*/  ISETP.GT.AND P4, PT, R3.reuse, 0x8, P2 ;  /* 0x000000080300780c */ /* 0x040fe20001784270 */
[-C--:B0-----:R-:W-:Y:S01]  /*55e0*/  FMUL R11, R44, R23.reuse ;  /* 0x000000172c0b7220 */ /* 0x081fe20000400000 */
[----:B------:R-:W-:Y:S01]  /*55f0*/  ISETP.GT.AND P2, PT, R4, 0x29, PT ;  /* 0x000000290400780c */ /* 0x000fe20003f44270 */
[----:B------:R0:W-:Y:S01]  /*5600*/  @P5 STG.E desc[UR38][R6.64+0x80], R13 ;  /* 0x0000800d06005986 */ /* 0x0001e2000c101926 */
[----:B------:R-:W-:Y:S01]  /*5610*/  ISETP.GT.AND P5, PT, R3, RZ, P1 ;  /* 0x000000ff0300720c */ /* 0x000fe20000fa4270 */
[----:B------:R-:W-:Y:S01]  /*5620*/  FMUL R73, R73, R23 ;  /* 0x0000001749497220 */ /* 0x000fe20000400000 */
[----:B------:R-:W-:Y:S01]  /*5630*/  F2FP.TF32.F32.PACK_B R43, R43 ;  /* 0x0000002bff2b723e */ /* 0x000fe200024050ff */
[-C--:B-1----:R-:W-:Y:S01]  /*5640*/  FMUL R5, R42, R23.reuse ;  /* 0x000000172a057220 */ /* 0x082fe20000400000 */
[----:B------:R-:W-:Y:S01]  /*5650*/  @P3 STG.E desc[UR38][R6.64+0x84], R41 ;  /* 0x0000842906003986 */ /* 0x000fe2000c101926 */
[----:B------:R-:W-:Y:S01]  /*5660*/  ISETP.GT.AND P3, PT, R3, RZ, P2 ;  /* 0x000000ff0300720c */ /* 0x000fe20001764270 */
[----:B------:R-:W-:Y:S01]  /*5670*/  FMUL R75, R75, R23 ;  /* 0x000000174b4b7220 */ /* 0x000fe20000400000 */
[----:B------:R-:W-:Y:S01]  /*5680*/  F2FP.TF32.F32.PACK_B R11, R11 ;  /* 0x0000000bff0b723e */ /* 0x000fe200024050ff */
[----:B------:R-:W-:Y:S01]  /*5690*/  FMUL R77, R77, R23 ;  /* 0x000000174d4d7220 */ /* 0x000fe20000400000 */
[----:B------:R-:W-:Y:S01]  /*56a0*/  F2FP.TF32.F32.PACK_B R5, R5 ;  /* 0x00000005ff05723e */ /* 0x000fe200024050ff */
[----:B------:R-:W-:Y:S01]  /*56b0*/  FMUL R79, R79, R23 ;  /* 0x000000174f4f7220 */ /* 0x000fe20000400000 */
[----:B------:R-:W-:Y:S01]  /*56c0*/  F2FP.TF32.F32.PACK_B R45, R45 ;  /* 0x0000002dff2d723e */ /* 0x000fe200024050ff */
[-C--:B0-----:R-:W-:Y:S01]  /*56d0*/  FMUL R13, R48, R23.reuse ;  /* 0x00000017300d7220 */ /* 0x081fe20000400000 */
[----:B------:R-:W-:Y:S01]  /*56e0*/  ISETP.GT.AND P1, PT, R3, 0x8, P1 ;  /* 0x000000080300780c */ /* 0x000fe20000f24270 */
[----:B------:R0:W-:Y:S01]  /*56f0*/  @P0 STG.E desc[UR38][R8.64+0x80], R5 ;  /* 0x0000800508000986 */ /* 0x0001e2000c101926 */
[----:B------:R-:W-:Y:S01]  /*5700*/  ISETP.GT.AND P0, PT, R4, 0x30, PT ;  /* 0x000000300400780c */ /* 0x000fe20003f04270 */
[----:B------:R-:W-:Y:S01]  /*5710*/  FMUL R81, R81, R23 ;  /* 0x0000001751517220 */ /* 0x000fe20000400000 */
[----:B------:R-:W-:Y:S01]  /*5720*/  F2FP.TF32.F32.PACK_B R47, R47 ;  /* 0x0000002fff2f723e */ /* 0x000fe200024050ff */
[----:B------:R-:W-:Y:S01]  /*5730*/  @P4 STG.E desc[UR38][R8.64+0x84], R43 ;  /* 0x0000842b08004986 */ /* 0x000fe2000c101926 */
[C---:B------:R-:W-:Y:S01]  /*5740*/  ISETP.GT.AND P4, PT, R3.reuse, 0x8, P2 ;  /* 0x000000080300780c */ /* 0x040fe20001784270 */
[-C--:B------:R-:W-:Y:S01]  /*5750*/  FMUL R15, R82, R23.reuse ;  /* 0x00000017520f7220 */ /* 0x080fe20000400000 */
[----:B------:R-:W-:Y:S01]  /*5760*/  ISETP.GT.AND P2, PT, R4, 0x31, PT ;  /* 0x000000310400780c */ /* 0x000fe20003f44270 */
[----:B------:R1:W-:Y:S01]  /*5770*/  @P5 STG.E desc[UR38][R6.64+0xa0], R11 ;  /* 0x0000a00b06005986 */ /* 0x0003e2000c101926 */
[----:B------:R-:W-:Y:S01]  /*5780*/  ISETP.GT.AND P5, PT, R3, RZ, P0 ;  /* 0x000000ff0300720c */ /* 0x000fe200007a4270 */
[----:B------:R-:W-:Y:S01]  /*5790*/  FMUL R83, R83, R23 ;  /* 0x0000001753537220 */ /* 0x000fe20000400000 */
[----:B------:R-:W-:Y:S01]  /*57a0*/  F2FP.TF32.F32.PACK_B R13, R13 ;  /* 0x0000000dff0d723e */ /* 0x000fe200024050ff */
[-C--:B0-----:R-:W-:Y:S01]  /*57b0*/  FMUL R5, R46, R23.reuse ;  /* 0x000000172e057220 */ /* 0x081fe20000400000 */
[----:B------:R-:W-:Y:S01]  /*57c0*/  @P3 STG.E desc[UR38][R6.64+0xa4], R45 ;  /* 0x0000a42d06003986 */ /* 0x000fe2000c101926 */
[----:B------:R-:W-:Y:S01]  /*57d0*/  ISETP.GT.AND P3, PT, R3, RZ, P2 ;  /* 0x000000ff0300720c */ /* 0x000fe20001764270 */
[----:B------:R-:W-:Y:S01]  /*57e0*/  FMUL R21, R84, R23 ;  /* 0x0000001754157220 */ /* 0x000fe20000400000 */
[----:B------:R-:W-:Y:S01]  /*57f0*/  F2FP.TF32.F32.PACK_B R49, R49 ;  /* 0x00000031ff31723e */ /* 0x000fe200024050ff */
[----:B------:R-:W-:Y:S01]  /*5800*/  FMUL R85, R85, R23 ;  /* 0x0000001755557220 */ /* 0x000fe20000400000 */
[----:B------:R-:W-:Y:S01]  /*5810*/  F2FP.TF32.F32.PACK_B R5, R5 ;  /* 0x00000005ff05723e */ /* 0x000fe200024050ff */
[-C--:B------:R-:W-:Y:S01]  /*5820*/  FMUL R87, R87, R23.reuse ;  /* 0x0000001757577220 */ /* 0x080fe20000400000 */
[----:B------:R-:W-:Y:S01]  /*5830*/  ISETP.GT.AND P0, PT, R3, 0x8, P0 ;  /* 0x000000080300780c */ /* 0x000fe20000704270 */
[----:B-1----:R-:W-:Y:S01]  /*5840*/  FMUL R11, R52, R23 ;  /* 0x00000017340b7220 */ /* 0x002fe20000400000 */
[----:B------:R-:W-:Y:S01]  /*5850*/  F2FP.TF32.F32.PACK_B R51, R51 ;  /* 0x00000033ff33723e */ /* 0x000fe200024050ff */
[----:B------:R0:W-:Y:S01]  /*5860*/  @P1 STG.E desc[UR38][R8.64+0xa0], R5 ;  /* 0x0000a00508001986 */ /* 0x0001e2000c101926 */
[----:B------:R-:W-:-:S02]  /*5870*/  ISETP.GT.AND P1, PT, R4, 0x38, PT ;  /* 0x000000380400780c */ /* 0x000fc40003f24270 */
[----:B------:R-:W-:Y:S01]  /*5880*/  F2FP.TF32.F32.PACK_B R11, R11 ;  /* 0x0000000bff0b723e */ /* 0x000fe200024050ff */
[----:B------:R-:W-:Y:S01]  /*5890*/  @P4 STG.E desc[UR38][R8.64+0xa4], R47 ;  /* 0x0000a42f08004986 */ /* 0x000fe2000c101926 */
[C---:B------:R-:W-:Y:S02]  /*58a0*/  ISETP.GT.AND P4, PT, R3.reuse, 0x8, P2 ;  /* 0x000000080300780c */ /* 0x040fe40001784270 */
[----:B------:R-:W-:Y:S01]  /*58b0*/  ISETP.GT.AND P2, PT, R4, 0x39, PT ;  /* 0x000000390400780c */ /* 0x000fe20003f44270 */
[----:B------:R1:W-:Y:S01]  /*58c0*/  @P5 STG.E desc[UR38][R6.64+0xc0], R13 ;  /* 0x0000c00d06005986 */ /* 0x0003e2000c101926 */
[C---:B------:R-:W-:Y:S02]  /*58d0*/  ISETP.GT.AND P5, PT, R3.reuse, RZ, P1 ;  /* 0x000000ff0300720c */ /* 0x040fe40000fa4270 */
[----:B------:R-:W-:Y:S01]  /*58e0*/  F2FP.TF32.F32.PACK_B R53, R53 ;  /* 0x00000035ff35723e */ /* 0x000fe200024050ff */
[----:B0-----:R-:W-:Y:S01]  /*58f0*/  FMUL R5, R50, R23 ;  /* 0x0000001732057220 */ /* 0x001fe20000400000 */
[----:B------:R-:W-:Y:S01]  /*5900*/  @P3 STG.E desc[UR38][R6.64+0xc4], R49 ;  /* 0x0000c43106003986 */ /* 0x000fe2000c101926 */
[----:B------:R-:W-:-:S02]  /*5910*/  ISETP.GT.AND P3, PT, R3, RZ, P2 ;  /* 0x000000ff0300720c */ /* 0x000fc40001764270 */
[----:B------:R-:W-:Y:S02]  /*5920*/  ISETP.GT.AND P1, PT, R3, 0x8, P1 ;  /* 0x000000080300780c */ /* 0x000fe40000f24270 */
[----:B------:R-:W-:Y:S01]  /*5930*/  F2FP.TF32.F32.PACK_B R5, R5 ;  /* 0x00000005ff05723e */ /* 0x000fe200024050ff */
[----:B-1----:R-:W-:Y:S01]  /*5940*/  FMUL R13, R56, R23 ;  /* 0x00000017380d7220 */ /* 0x002fe20000400000 */
[----:B------:R-:W-:-:S03]  /*5950*/  F2FP.TF32.F32.PACK_B R55, R55 ;  /* 0x00000037ff37723e */ /* 0x000fc600024050ff */
[----:B------:R0:W-:Y:S01]  /*5960*/  @P0 STG.E desc[UR38][R8.64+0xc0], R5 ;  /* 0x0000c00508000986 */ /* 0x0001e2000c101926 */
[C---:B------:R-:W-:Y:S02]  /*5970*/  ISETP.GT.AND P0, PT, R4.reuse, 0x40, PT ;  /* 0x000000400400780c */ /* 0x040fe40003f04270 */
        /* <DEDUP_REMOVED lines=71> */
[----:B------:R-:W-:Y:S01]  /*5df0*/  @P3 STG.E desc[UR38][R6.64+0x164], R69 ;  /* 0x0001644506003986 */ /* 0x000fe2000c101926 */
[----:B0-----:R-:W-:Y:S01]  /*5e00*/  FMUL R5, R70, R23 ;  /* 0x0000001746057220 */ /* 0x001fe20000400000 */
[----:B------:R-:W-:-:S02]  /*5e10*/  ISETP.GT.AND P3, PT, R3, RZ, P2 ;  /* 0x000000ff0300720c */ /* 0x000fc40001764270 */
[----:B------:R-:W-:Y:S02]  /*5e20*/  ISETP.GT.AND P0, PT, R3, 0x8, P0 ;  /* 0x000000080300780c */ /* 0x000fe40000704270 */
[----:B------:R-:W-:Y:S01]  /*5e30*/  F2FP.TF32.F32.PACK_B R5, R5 ;  /* 0x00000005ff05723e */ /* 0x000fe200024050ff */
[----:B-1----:R-:W-:Y:S01]  /*5e40*/  FMUL R11, R76, R23 ;  /* 0x000000174c0b7220 */ /* 0x002fe20000400000 */
[----:B------:R-:W-:-:S03]  /*5e50*/  F2FP.TF32.F32.PACK_B R75, R75 ;  /* 0x0000004bff4b723e */ /* 0x000fc600024050ff */
[----:B------:R0:W-:Y:S01]  /*5e60*/  @P1 STG.E desc[UR38][R8.64+0x160], R5 ;  /* 0x0001600508001986 */ /* 0x0001e2000c101926 */
[----:B------:R-:W-:Y:S02]  /*5e70*/  F2FP.TF32.F32.PACK_B R77, R77 ;  /* 0x0000004dff4d723e */ /* 0x000fe400024050ff */
[----:B------:R-:W-:Y:S01]  /*5e80*/  F2FP.TF32.F32.PACK_B R11, R11 ;  /* 0x0000000bff0b723e */ /* 0x000fe200024050ff */
[----:B------:R-:W-:Y:S01]  /*5e90*/  @P4 STG.E desc[UR38][R8.64+0x164], R71 ;  /* 0x0001644708004986 */ /* 0x000fe2000c101926 */
[C---:B------:R-:W-:Y:S02]  /*5ea0*/  ISETP.GT.AND P4, PT, R4.reuse, 0x68, PT ;  /* 0x000000680400780c */ /* 0x040fe40003f84270 */
[----:B------:R-:W-:Y:S01]  /*5eb0*/  F2FP.TF32.F32.PACK_B R79, R79 ;  /* 0x0000004fff4f723e */ /* 0x000fe200024050ff */
[----:B------:R1:W-:Y:S01]  /*5ec0*/  @P5 STG.E desc[UR38][R6.64+0x180], R13 ;  /* 0x0001800d06005986 */ /* 0x0003e2000c101926 */
[----:B------:R-:W-:Y:S02]  /*5ed0*/  ISETP.GT.AND P5, PT, R4, 0x69, PT ;  /* 0x000000690400780c */ /* 0x000fe40003fa4270 */
[----:B------:R-:W-:Y:S01]  /*5ee0*/  F2FP.TF32.F32.PACK_B R81, R81 ;  /* 0x00000051ff51723e */ /* 0x000fe200024050ff */
[----:B------:R-:W-:Y:S01]  /*5ef0*/  @P3 STG.E desc[UR38][R6.64+0x184], R73 ;  /* 0x0001844906003986 */ /* 0x000fe2000c101926 */
[C---:B------:R-:W-:Y:S01]  /*5f00*/  ISETP.GT.AND P3, PT, R3.reuse, 0x8, P2 ;  /* 0x000000080300780c */ /* 0x040fe20001764270 */
[----:B0-----:R-:W-:Y:S01]  /*5f10*/  FMUL R5, R74, R23 ;  /* 0x000000174a057220 */ /* 0x001fe20000400000 */
[----:B------:R-:W-:-:S02]  /*5f20*/  ISETP.GT.AND P2, PT, R3, RZ, P4 ;  /* 0x000000ff0300720c */ /* 0x000fc40002744270 */
[C---:B------:R-:W-:Y:S02]  /*5f30*/  ISETP.GT.AND P1, PT, R3.reuse, RZ, P5 ;  /* 0x000000ff0300720c */ /* 0x040fe40002f24270 */
[C---:B------:R-:W-:Y:S01]  /*5f40*/  ISETP.GT.AND P4, PT, R3.reuse, 0x8, P4 ;  /* 0x000000080300780c */ /* 0x040fe20002784270 */
[----:B-1----:R-:W-:Y:S01]  /*5f50*/  FMUL R13, R78, R23 ;  /* 0x000000174e0d7220 */ /* 0x002fe20000400000 */
[----:B------:R-:W-:Y:S02]  /*5f60*/  F2FP.TF32.F32.PACK_B R5, R5 ;  /* 0x00000005ff05723e */ /* 0x000fe400024050ff */
[----:B------:R-:W-:Y:S02]  /*5f70*/  ISETP.GT.AND P5, PT, R3, 0x8, P5 ;  /* 0x000000080300780c */ /* 0x000fe40002fa4270 */
[----:B------:R-:W-:Y:S01]  /*5f80*/  F2FP.TF32.F32.PACK_B R13, R13 ;  /* 0x0000000dff0d723e */ /* 0x000fe200024050ff */
[----:B------:R0:W-:Y:S01]  /*5f90*/  @P0 STG.E desc[UR38][R8.64+0x180], R5 ;  /* 0x0001800508000986 */ /* 0x0001e2000c101926 */
[----:B------:R-:W-:-:S02]  /*5fa0*/  ISETP.GT.AND P0, PT, R4, 0x79, PT ;  /* 0x000000790400780c */ /* 0x000fc40003f04270 */
[----:B------:R-:W-:Y:S01]  /*5fb0*/  F2FP.TF32.F32.PACK_B R15, R15 ;  /* 0x0000000fff0f723e */ /* 0x000fe200024050ff */
[----:B------:R-:W-:Y:S01]  /*5fc0*/  @P3 STG.E desc[UR38][R8.64+0x184], R75 ;  /* 0x0001844b08003986 */ /* 0x000fe2000c101926 */
[C---:B------:R-:W-:Y:S02]  /*5fd0*/  ISETP.GT.AND P3, PT, R4.reuse, 0x70, PT ;  /* 0x000000700400780c */ /* 0x040fe40003f64270 */
[----:B------:R-:W-:Y:S01]  /*5fe0*/  F2FP.TF32.F32.PACK_B R83, R83 ;  /* 0x00000053ff53723e */ /* 0x000fe200024050ff */
[----:B------:R1:W-:Y:S01]  /*5ff0*/  @P2 STG.E desc[UR38][R6.64+0x1a0], R11 ;  /* 0x0001a00b06002986 */ /* 0x0003e2000c101926 */
[C---:B------:R-:W-:Y:S02]  /*6000*/  ISETP.GT.AND P2, PT, R4.reuse, 0x71, PT ;  /* 0x000000710400780c */ /* 0x040fe40003f44270 */
[----:B------:R-:W-:Y:S01]  /*6010*/  F2FP.TF32.F32.PACK_B R21, R21 ;  /* 0x00000015ff15723e */ /* 0x000fe200024050ff */
[----:B------:R-:W-:Y:S01]  /*6020*/  @P1 STG.E desc[UR38][R6.64+0x1a4], R77 ;  /* 0x0001a44d06001986 */ /* 0x000fe2000c101926 */
[----:B------:R-:W-:Y:S01]  /*6030*/  ISETP.GT.AND P1, PT, R4, 0x78, PT ;  /* 0x000000780400780c */ /* 0x000fe20003f24270 */
[----:B------:R-:W-:Y:S01]  /*6040*/  @P4 IMAD.MOV.U32 R4, RZ, RZ, R8 ;  /* 0x000000ffff044224 */ /* 0x000fe200078e0008 */
[----:B------:R-:W-:Y:S01]  /*6050*/  F2FP.TF32.F32.PACK_B R85, R85 ;  /* 0x00000055ff55723e */ /* 0x000fe200024050ff */
[----:B0-----:R-:W-:Y:S01]  /*6060*/  @P4 IMAD.MOV.U32 R5, RZ, RZ, R9 ;  /* 0x000000ffff054224 */ /* 0x001fe200078e0009 */
[----:B------:R-:W-:Y:S01]  /*6070*/  F2FP.TF32.F32.PACK_B R87, R87 ;  /* 0x00000057ff57723e */ /* 0x000fe200024050ff */
[----:B-1----:R-:W-:-:S03]  /*6080*/  FMUL R11, R80, R23 ;  /* 0x00000017500b7220 */ /* 0x002fc60000400000 */
[----:B------:R0:W-:Y:S01]  /*6090*/  @P4 STG.E desc[UR38][R4.64+0x1a0], R13 ;  /* 0x0001a00d04004986 */ /* 0x0001e2000c101926 */
[C---:B------:R-:W-:Y:S02]  /*60a0*/  ISETP.GT.AND P4, PT, R3.reuse, RZ, P3 ;  /* 0x000000ff0300720c */ /* 0x040fe40001f84270 */
[----:B------:R-:W-:Y:S02]  /*60b0*/  ISETP.GT.AND P3, PT, R3, 0x8, P3 ;  /* 0x000000080300780c */ /* 0x000fe40001f64270 */
[----:B------:R-:W-:Y:S01]  /*60c0*/  F2FP.TF32.F32.PACK_B R11, R11 ;  /* 0x0000000bff0b723e */ /* 0x000fe200024050ff */
[----:B0-----:R-:W-:Y:S02]  /*60d0*/  @P5 IMAD.MOV.U32 R4, RZ, RZ, R8 ;  /* 0x000000ffff045224 */ /* 0x001fe400078e0008 */
[----:B------:R-:W-:Y:S01]  /*60e0*/  FMUL R13, R86, R23 ;  /* 0x00000017560d7220 */ /* 0x000fe20000400000 */
[----:B------:R-:W-:-:S04]  /*60f0*/  @P5 IMAD.MOV.U32 R5, RZ, RZ, R9 ;  /* 0x000000ffff055224 */ /* 0x000fc800078e0009 */
[----:B------:R-:W-:Y:S01]  /*6100*/  F2FP.TF32.F32.PACK_B R13, R13 ;  /* 0x0000000dff0d723e */ /* 0x000fe200024050ff */
[----:B------:R0:W-:Y:S01]  /*6110*/  @P5 STG.E desc[UR38][R4.64+0x1a4], R79 ;  /* 0x0001a44f04005986 */ /* 0x0001e2000c101926 */
[C---:B------:R-:W-:Y:S02]  /*6120*/  ISETP.GT.AND P5, PT, R3.reuse, RZ, P2 ;  /* 0x000000ff0300720c */ /* 0x040fe400017a4270 */
[----:B------:R-:W-:Y:S01]  /*6130*/  ISETP.GT.AND P2, PT, R3, 0x8, P2 ;  /* 0x000000080300780c */ /* 0x000fe20001744270 */
[----:B0-----:R-:W-:Y:S02]  /*6140*/  @P4 IMAD.MOV.U32 R4, RZ, RZ, R6 ;  /* 0x000000ffff044224 */ /* 0x001fe400078e0006 */
[----:B------:R-:W-:-:S05]  /*6150*/  @P4 IMAD.MOV.U32 R5, RZ, RZ, R7 ;  /* 0x000000ffff054224 */ /* 0x000fca00078e0007 */
        /* <DEDUP_REMOVED lines=10> */
[----:B------:R0:W-:Y:S02]  /*6200*/  @P3 STG.E desc[UR38][R4.64+0x1c0], R15 ;  /* 0x0001c00f04003986 */ /* 0x0001e4000c101926 */
[----:B0-----:R-:W-:Y:S02]  /*6210*/  @P2 IMAD.MOV.U32 R4, RZ, RZ, R8 ;  /* 0x000000ffff042224 */ /* 0x001fe400078e0008 */
[----:B------:R-:W-:-:S05]  /*6220*/  @P2 IMAD.MOV.U32 R5, RZ, RZ, R9 ;  /* 0x000000ffff052224 */ /* 0x000fca00078e0009 */
[----:B------:R0:W-:Y:S02]  /*6230*/  @P2 STG.E desc[UR38][R4.64+0x1c4], R83 ;  /* 0x0001c45304002986 */ /* 0x0001e4000c101926 */
[----:B0-----:R-:W-:Y:S02]  /*6240*/  @P4 IMAD.MOV.U32 R4, RZ, RZ, R6 ;  /* 0x000000ffff044224 */ /* 0x001fe400078e0006 */
[----:B------:R-:W-:-:S05]  /*6250*/  @P4 IMAD.MOV.U32 R5, RZ, RZ, R7 ;  /* 0x000000ffff054224 */ /* 0x000fca00078e0007 */
[----:B------:R0:W-:Y:S04]  /*6260*/  @P4 STG.E desc[UR38][R4.64+0x1e0], R21 ;  /* 0x0001e01504004986 */ /* 0x0001e8000c101926 */
[----:B------:R1:W-:Y:S01]  /*6270*/  @P5 STG.E desc[UR38][R6.64+0x1e4], R85 ;  /* 0x0001e45506005986 */ /* 0x0003e2000c101926 */
[----:B0-----:R-:W-:Y:S02]  /*6280*/  @P1 IMAD.MOV.U32 R4, RZ, RZ, R8 ;  /* 0x000000ffff041224 */ /* 0x001fe400078e0008 */
[----:B------:R-:W-:-:S05]  /*6290*/  @P1 IMAD.MOV.U32 R5, RZ, RZ, R9 ;  /* 0x000000ffff051224 */ /* 0x000fca00078e0009 */
[----:B------:R1:W-:Y:S04]  /*62a0*/  @P1 STG.E desc[UR38][R4.64+0x1e0], R13 ;  /* 0x0001e00d04001986 */ /* 0x0003e8000c101926 */
[----:B------:R1:W-:Y:S02]  /*62b0*/  @P0 STG.E desc[UR38][R8.64+0x1e4], R87 ;  /* 0x0001e45708000986 */ /* 0x0003e4000c101926 */
.L_x_160:
[----:B------:R-:W-:Y:S05]  /*62c0*/  BSYNC B0 ;  /* 0x0000000000007941 */ /* 0x000fea0003800000 */
.L_x_34:
[----:B------:R-:W-:Y:S01]  /*62d0*/  IADD3 R16, P0, R16, UR36, RZ ;  /* 0x0000002410107c10 */ /* 0x000fe2000ff1e0ff */
[----:B------:R-:W-:Y:S01]  /*62e0*/  ULDC.64 UR4, c[0x0][0x650] ;  /* 0x0001940000047ab9 */ /* 0x000fe20000000a00 */
[----:B------:R-:W-:Y:S01]  /*62f0*/  PRMT R3, RZ, 0x7610, R3 ;  /* 0x00007610ff037816 */ /* 0x000fe20000000003 */
[----:B------:R-:W-:Y:S01]  /*6300*/  IMAD.MOV.U32 R100, RZ, RZ, -0x1 ;  /* 0xffffffffff647424 */ /* 0x000fe200078e00ff */
[----:B------:R-:W-:Y:S01]  /*6310*/  IADD3.X R17, R17, UR42, RZ, P0, !PT ;  /* 0x0000002a11117c10 */ /* 0x000fe200087fe4ff */
[----:B--2---:R-:W-:Y:S01]  /*6320*/  IMAD.MOV.U32 R101, RZ, RZ, -0x1 ;  /* 0xffffffffff657424 */ /* 0x004fe200078e00ff */
[----:B------:R-:W-:-:S04]  /*6330*/  ISETP.GE.U32.AND P0, PT, R16, UR4, PT ;  /* 0x0000000410007c0c */ /* 0x000fc8000bf06070 */
[----:B------:R-:W-:-:S13]  /*6340*/  ISETP.GE.U32.AND.EX P0, PT, R17, UR5, PT, P0 ;  /* 0x0000000511007c0c */ /* 0x000fda000bf06100 */
[----:B------:R-:W-:Y:S05]  /*6350*/  @P0 BRA `(.L_x_161) ;  /* 0x00000004004c0947 */ /* 0x000fea0003800000 */
[----:B0-----:R-:W0:Y:S01]  /*6360*/  LDC.64 R10, c[0x0][0x628] ;  /* 0x00018a00ff0a7b82 */ /* 0x001e220000000a00 */
[----:B-1--4-:R-:W1:Y:S01]  /*6370*/  S2R R12, SR_CTAID.X ;  /* 0x00000000000c7919 */ /* 0x012e620000002500 */
[----:B---3--:R-:W-:Y:S02]  /*6380*/  IMAD.MOV.U32 R8, RZ, RZ, R16 ;  /* 0x000000ffff087224 */ /* 0x008fe400078e0010 */
[----:B------:R-:W-:Y:S01]  /*6390*/  IMAD.MOV.U32 R9, RZ, RZ, R17 ;  /* 0x000000ffff097224 */ /* 0x000fe200078e0011 */
[----:B------:R-:W2:Y:S03]  /*63a0*/  S2R R20, SR_CTAID.Y ;  /* 0x0000000000147919 */ /* 0x000ea60000002600 */
[----:B------:R-:W3:Y:S08]  /*63b0*/  LDC R0, c[0x0][0x630] ;  /* 0x00018c00ff007b82 */ /* 0x000ef00000000800 */
[----:B------:R-:W4:Y:S01]  /*63c0*/  LDC.64 R14, c[0x0][0x620] ;  /* 0x00018800ff0e7b82 */ /* 0x000f220000000a00 */
[----:B0-----:R-:W-:-:S04]  /*63d0*/  ISETP.NE.U32.AND P0, PT, R10, RZ, PT ;  /* 0x000000ff0a00720c */ /* 0x001fc80003f05070 */
[----:B------:R-:W-:-:S13]  /*63e0*/  ISETP.NE.AND.EX P0, PT, R11, RZ, PT, P0 ;  /* 0x000000ff0b00720c */ /* 0x000fda0003f05300 */
[----:B-1234-:R-:W-:Y:S05]  /*63f0*/  @!P0 BRA `(.L_x_162) ;  /* 0x0000000000288947 */ /* 0x01efea0003800000 */
        /* <DEDUP_REMOVED lines=10> */
.L_x_162:
[-CC-:B------:R-:W-:Y:S01]  /*64a0*/  SHF.R.U64 R101, R8, R0.reuse, R9.reuse ;  /* 0x0000000008657219 */ /* 0x180fe20000001209 */
[----:B------:R-:W0:Y:S01]  /*64b0*/  LDC.64 R26, c[0x0][0x640] ;  /* 0x00019000ff1a7b82 */ /* 0x000e220000000a00 */
[----:B------:R-:W-:Y:S01]  /*64c0*/  SHF.R.U32.HI R0, RZ, R0, R9 ;  /* 0x00000000ff007219 */ /* 0x000fe20000011609 */
[----:B------:R-:W-:Y:S01]  /*64d0*/  ULDC UR4, c[0x0][0x150] ;  /* 0x0000540000047ab9 */ /* 0x000fe20000000800 */
[----:B------:R-:W-:Y:S02]  /*64e0*/  IADD3 R3, P0, RZ, -R101, RZ ;  /* 0x80000065ff037210 */ /* 0x000fe40007f1e0ff */
[----:B------:R-:W-:-:S03]  /*64f0*/  I2FP.F32.U32 R7, R12 ;  /* 0x0000000c00077245 */ /* 0x000fc60000201000 */
[----:B------:R-:W1:Y:S01]  /*6500*/  LDC R6, c[0x0][0x618] ;  /* 0x00018600ff067b82 */ /* 0x000e620000000800 */
[----:B------:R-:W-:Y:S02]  /*6510*/  IMAD.X R5, RZ, RZ, ~R0, P0 ;  /* 0x000000ffff057224 */ /* 0x000fe400000e0e00 */
[----:B------:R-:W-:Y:S01]  /*6520*/  FMUL R7, R7, UR4 ;  /* 0x0000000407077c20 */ /* 0x000fe20008400000 */
[----:B------:R-:W-:Y:S01]  /*6530*/  ULDC UR4, c[0x0][0x154] ;  /* 0x0000550000047ab9 */ /* 0x000fe20000000800 */
[-C--:B------:R-:W-:Y:S02]  /*6540*/  IMAD R0, R5, R14.reuse, RZ ;  /* 0x0000000e05007224 */ /* 0x080fe400078e02ff */
[C---:B------:R-:W-:Y:S01]  /*6550*/  IMAD.WIDE.U32 R4, R3.reuse, R14, R16 ;  /* 0x0000000e03047225 */ /* 0x040fe200078e0010 */
[----:B------:R-:W2:Y:S01]  /*6560*/  LDC R8, c[0x0][0x608] ;  /* 0x00018200ff087b82 */ /* 0x000ea20000000800 */
[----:B------:R-:W3:Y:S02]  /*6570*/  F2I.U32.TRUNC.NTZ R7, R7 ;  /* 0x0000000700077305 */ /* 0x000ee4000020f000 */
[----:B------:R-:W-:Y:S01]  /*6580*/  IMAD R3, R3, R15, R0 ;  /* 0x0000000f03037224 */ /* 0x000fe200078e0200 */
[----:B------:R-:W-:-:S03]  /*6590*/  I2FP.F32.U32 R0, R20 ;  /* 0x0000001400007245 */ /* 0x000fc60000201000 */
[----:B------:R-:W-:Y:S01]  /*65a0*/  IMAD.IADD R3, R5, 0x1, R3 ;  /* 0x0000000105037824 */ /* 0x000fe200078e0203 */
[----:B------:R-:W4:Y:S01]  /*65b0*/  LDC R11, c[0x0][0x658] ;  /* 0x00019600ff0b7b82 */ /* 0x000f220000000800 */
[----:B0-----:R-:W-:-:S04]  /*65c0*/  ISETP.NE.U32.AND P0, PT, R26, RZ, PT ;  /* 0x000000ff1a00720c */ /* 0x001fc80003f05070 */
[----:B------:R-:W-:-:S03]  /*65d0*/  ISETP.NE.AND.EX P0, PT, R27, RZ, PT, P0 ;  /* 0x000000ff1b00720c */ /* 0x000fc60003f05300 */
[----:B------:R-:W0:Y:S01]  /*65e0*/  LDC R9, c[0x0][0x144] ;  /* 0x00005100ff097b82 */ /* 0x000e220000000800 */
[-C--:B-1----:R-:W-:Y:S01]  /*65f0*/  SHF.R.U64 R10, R4, R6.reuse, R3 ;  /* 0x00000006040a7219 */ /* 0x082fe20000001203 */
[----:B---3--:R-:W-:Y:S01]  /*6600*/  IMAD.MOV R7, RZ, RZ, -R7 ;  /* 0x000000ffff077224 */ /* 0x008fe200078e0a07 */
[----:B------:R-:W-:Y:S01]  /*6610*/  SHF.R.U32.HI R3, RZ, R6, R3 ;  /* 0x00000006ff037219 */ /* 0x000fe20000011603 */
[----:B------:R-:W-:-:S04]  /*6620*/  FMUL R6, R0, UR4 ;  /* 0x0000000400067c20 */ /* 0x000fc80008400000 */
[----:B------:R-:W1:Y:S01]  /*6630*/  LDC R21, c[0x0][0x148] ;  /* 0x00005200ff157b82 */ /* 0x000e620000000800 */
[----:B------:R3:W0:Y:S01]  /*6640*/  F2I.U32.TRUNC.NTZ R14, R6 ;  /* 0x00000006000e7305 */ /* 0x000622000020f000 */
[-CC-:B--2---:R-:W-:Y:S02]  /*6650*/  SHF.R.U64 R13, R10, R8.reuse, R3.reuse ;  /* 0x000000080a0d7219 */ /* 0x184fe40000001203 */
[----:B------:R-:W-:-:S04]  /*6660*/  SHF.R.U32.HI R0, RZ, R8, R3 ;  /* 0x00000008ff007219 */ /* 0x000fc80000011603 */
[----:B-----5:R-:W2:Y:S01]  /*6670*/  LDC R24, c[0x0][0x648] ;  /* 0x00019200ff187b82 */ /* 0x020ea20000000800 */
[-CC-:B----4-:R-:W-:Y:S02]  /*6680*/  SHF.R.U64 R15, R13, R11.reuse, R0.reuse ;  /* 0x0000000b0d0f7219 */ /* 0x190fe40000001200 */
[----:B------:R-:W-:-:S03]  /*6690*/  SHF.R.U32.HI R5, RZ, R11, R0 ;  /* 0x0000000bff057219 */ /* 0x000fc60000011600 */
[----:B------:R-:W-:Y:S02]  /*66a0*/  IMAD.MOV.U32 R4, RZ, RZ, R15 ;  /* 0x000000ffff047224 */ /* 0x000fe400078e000f */
[----:B------:R-:W4:Y:S01]  /*66b0*/  LDC R28, c[0x0][0x638] ;  /* 0x00018e00ff1c7b82 */ /* 0x000f220000000800 */
[----:B0-----:R-:W-:-:S07]  /*66c0*/  IMAD R25, R9, R7, R12 ;  /* 0x0000000709197224 */ /* 0x001fce00078e020c */
[----:B------:R-:W0:Y:S08]  /*66d0*/  LDC R29, c[0x0][0x610] ;  /* 0x00018400ff1d7b82 */ /* 0x000e300000000800 */
[----:B------:R-:W0:Y:S01]  /*66e0*/  LDC R30, c[0x0][0x600] ;  /* 0x00018000ff1e7b82 */ /* 0x000e220000000800 */
[----:B-123--:R-:W-:Y:S05]  /*66f0*/  @!P0 BRA `(.L_x_163) ;  /* 0x0000000000288947 */ /* 0x00efea0003800000 */
[----:B------:R-:W1:Y:S02]  /*6700*/  LDC R0, c[0x0][0x64c] ;  /* 0x00019300ff007b82 */ /* 0x000e640000000800 */
[----:B-1----:R-:W-:-:S05]  /*6710*/  IADD3 R3, P0, R15, R0, RZ ;  /* 0x000000000f037210 */ /* 0x002fca0007f1e0ff */
        /* <DEDUP_REMOVED lines=8> */
.L_x_163:
[----:B------:R-:W-:Y:S01]  /*67a0*/  ISETP.NE.AND P0, PT, R2, 0x1, PT ;  /* 0x000000010200780c */ /* 0x000fe20003f05270 */
[----:B------:R-:W-:Y:S01]  /*67b0*/  IMAD.MOV R14, RZ, RZ, -R14 ;  /* 0x000000ffff0e7224 */ /* 0x000fe200078e0a0e */
[----:B------:R-:W-:Y:S02]  /*67c0*/  SHF.R.U64 R3, R4, R24, R5 ;  /* 0x0000001804037219 */ /* 0x000fe40000001205 */
[----:B------:R-:W-:Y:S02]  /*67d0*/  LOP3.LUT R0, R13, R98, RZ, 0xc0, !PT ;  /* 0x000000620d007212 */ /* 0x000fe400078ec0ff */
[----:B------:R-:W-:Y:S01]  /*67e0*/  LOP3.LUT R10, R10, R97, RZ, 0xc0, !PT ;  /* 0x000000610a0a7212 */ /* 0x000fe200078ec0ff */
[----:B------:R-:W-:Y:S02]  /*67f0*/  IMAD.MOV R4, RZ, RZ, -R3 ;  /* 0x000000ffff047224 */ /* 0x000fe400078e0a03 */
[----:B------:R-:W-:Y:S02]  /*6800*/  IMAD R0, R93, R3, R0 ;  /* 0x000000035d007224 */ /* 0x000fe400078e0200 */
[----:B----4-:R-:W-:-:S02]  /*6810*/  IMAD R3, R4, R28, R15 ;  /* 0x0000001c04037224 */ /* 0x010fc400078e020f */
[----:B------:R-:W-:Y:S02]  /*6820*/  @P0 IMAD R25, R21, R14, R20 ;  /* 0x0000000e15190224 */ /* 0x000fe400078e0214 */
[----:B0-----:R-:W-:Y:S02]  /*6830*/  IMAD R5, R3, R30, R10 ;  /* 0x0000001e03057224 */ /* 0x001fe400078e020a */
[----:B------:R-:W-:Y:S02]  /*6840*/  IMAD R0, R0, R29, R25 ;  /* 0x0000001d00007224 */ /* 0x000fe400078e0219 */
[----:B------:R-:W-:-:S03]  /*6850*/  IMAD.MOV.U32 R4, RZ, RZ, 0x1 ;  /* 0x00000001ff047424 */ /* 0x000fc600078e00ff */
[----:B------:R-:W-:Y:S02]  /*6860*/  SEL R100, R5, R0, !P0 ;  /* 0x0000000005647207 */ /* 0x000fe40004000000 */
[----:B------:R-:W-:Y:S02]  /*6870*/  PRMT R3, R4, 0x7610, R3 ;  /* 0x0000761004037816 */ /* 0x000fe40000000003 */
[----:B------:R-:W-:-:S07]  /*6880*/  SEL R0, R0, R5, !P0 ;  /* 0x0000000500007207 */ /* 0x000fce0004000000 */
.L_x_161:
[----:B------:R-:W-:Y:S01]  /*6890*/  UIMAD.WIDE.U32 UR4, UR41, 0x24924925, URZ ;  /* 0x24924925290478a5 */ /* 0x000fe2000f8e003f */
[----:B------:R-:W-:Y:S01]  /*68a0*/  LOP3.LUT P0, RZ, R3, 0xff, RZ, 0xc0, !PT ;  /* 0x000000ff03ff7812 */ /* 0x000fe2000780c0ff */
[----:B------:R-:W-:Y:S02]  /*68b0*/  IMAD.MOV.U32 R103, RZ, RZ, R0 ;  /* 0x000000ffff677224 */ /* 0x000fe400078e0000 */
[----:B------:R-:W-:-:S04]  /*68c0*/  UIADD3 UR4, UR41, -UR5, URZ ;  /* 0x8000000529047290 */ /* 0x000fc8000fffe03f */
[----:B------:R-:W-:-:S04]  /*68d0*/  ULEA.HI UR4, UR4, UR5, URZ, 0x1f ;  /* 0x0000000504047291 */ /* 0x000fc8000f8ff83f */
[----:B------:R-:W-:-:S04]  /*68e0*/  USHF.R.U32.HI UR4, URZ, 0x2, UR4 ;  /* 0x000000023f047899 */ /* 0x000fc80008011604 */
[----:B------:R-:W-:Y:S01]  /*68f0*/  UIMAD UR41, UR4, -0x7, UR41 ;  /* 0xfffffff9042978a4 */ /* 0x000fe2000f8e0229 */
[----:B------:R-:W-:Y:S11]  /*6900*/  @P0 BRA `(.L_x_164) ;  /* 0xffffffa800fc0947 */ /* 0x000ff6000383ffff */
[----:B------:R-:W-:Y:S05]  /*6910*/  EXIT ;  /* 0x000000000000794d */ /* 0x000fea0003800000 */
.L_x_7:
        /* <DEDUP_REMOVED lines=26> */
.L_x_166:
[----:B------:R-:W0:Y:S01]  /*6ac0*/  LDC.64 R30, c[0x0][0x640] ;  /* 0x00019000ff1e7b82 */ /* 0x000e220000000a00 */
[-CC-:B------:R-:W-:Y:S01]  /*6ad0*/  SHF.R.U64 R22, R14, R8.reuse, R15.reuse ;  /* 0x000000080e167219 */ /* 0x180fe2000000120f */
[----:B------:R-:W-:Y:S01]  /*6ae0*/  IMAD.MOV.U32 R27, RZ, RZ, 0x1 ;  /* 0x00000001ff1b7424 */ /* 0x000fe200078e00ff */
[----:B------:R-:W-:Y:S02]  /*6af0*/  SHF.R.U32.HI R7, RZ, R8, R15 ;  /* 0x00000008ff077219 */ /* 0x000fe4000001160f */
[----:B------:R-:W-:-:S03]  /*6b00*/  IADD3 R13, P0, RZ, -R22, RZ ;  /* 0x80000016ff0d7210 */ /* 0x000fc60007f1e0ff */
[----:B------:R-:W1:Y:S02]  /*6b10*/  LDC R12, c[0x0][0x618] ;  /* 0x00018600ff0c7b82 */ /* 0x000e640000000800 */
[----:B------:R-:W-:Y:S02]  /*6b20*/  IMAD.X R7, RZ, RZ, ~R7, P0 ;  /* 0x000000ffff077224 */ /* 0x000fe400000e0e07 */
[----:B------:R-:W-:-:S04]  /*6b30*/  IMAD.WIDE.U32 R10, R13, R24, R16 ;  /* 0x000000180d0a7225 */ /* 0x000fc800078e0010 */
[----:B------:R-:W2:Y:S01]  /*6b40*/  LDC R14, c[0x0][0x608] ;  /* 0x00018200ff0e7b82 */ /* 0x000ea20000000800 */
[----:B------:R-:W-:-:S04]  /*6b50*/  IMAD R8, R7, R24, RZ ;  /* 0x0000001807087224 */ /* 0x000fc800078e02ff */
[----:B------:R-:W-:-:S03]  /*6b60*/  IMAD R7, R13, R25, R8 ;  /* 0x000000190d077224 */ /* 0x000fc600078e0208 */
[----:B------:R-:W3:Y:S01]  /*6b70*/  LDC R28, c[0x0][0x658] ;  /* 0x00019600ff1c7b82 */ /* 0x000ee20000000800 */
[----:B------:R-:W-:Y:S01]  /*6b80*/  IMAD.IADD R7, R11, 0x1, R7 ;  /* 0x000000010b077824 */ /* 0x000fe200078e0207 */
[----:B0-----:R-:W-:Y:S01]  /*6b90*/  ISETP.NE.U32.AND P0, PT, R30, RZ, PT ;  /* 0x000000ff1e00720c */ /* 0x001fe20003f05070 */
[----:B------:R-:W-:-:S03]  /*6ba0*/  IMAD.MOV.U32 R11, RZ, RZ, -0x1 ;  /* 0xffffffffff0b7424 */ /* 0x000fc600078e00ff */
        /* <DEDUP_REMOVED lines=8> */
[-C--:B---3--:R-:W-:Y:S02]  /*6c30*/  SHF.L.U32 R10, R11, R28.reuse, RZ ;  /* 0x0000001c0b0a7219 */ /* 0x088fe400000006ff */
[--C-:B------:R-:W-:Y:S02]  /*6c40*/  SHF.R.U64 R26, R24, R28, R7.reuse ;  /* 0x0000001c181a7219 */ /* 0x100fe40000001207 */
[----:B------:R-:W-:Y:S02]  /*6c50*/  LOP3.LUT R29, RZ, R10, RZ, 0x33, !PT ;  /* 0x0000000aff1d7212 */ /* 0x000fe400078e33ff */
[----:B------:R-:W-:Y:S01]  /*6c60*/  SHF.R.U32.HI R11, RZ, R28, R7 ;  /* 0x0000001cff0b7219 */ /* 0x000fe20000011607 */
[----:B------:R-:W3:Y:S01]  /*6c70*/  LDC R32, c[0x0][0x610] ;  /* 0x00018400ff207b82 */ /* 0x000ee20000000800 */
[----:B------:R-:W-:Y:S01]  /*6c80*/  IMAD.MOV.U32 R10, RZ, RZ, R26 ;  /* 0x000000ffff0a7224 */ /* 0x000fe200078e001a */
[----:B------:R-:W-:Y:S06]  /*6c90*/  @!P0 BRA `(.L_x_167) ;  /* 0x0000000000288947 */ /* 0x000fec0003800000 */
        /* <DEDUP_REMOVED lines=10> */
.L_x_167:
[----:B------:R-:W-:Y:S02]  /*6d40*/  ISETP.NE.AND P0, PT, R2, 0x1, PT ;  /* 0x000000010200780c */ /* 0x000fe40003f05270 */
[----:B-1----:R-:W-:Y:S01]  /*6d50*/  SHF.R.U64 R8, R10, R8, R11 ;  /* 0x000000080a087219 */ /* 0x002fe2000000120b */
[----:B0-----:R-:W-:Y:S01]  /*6d60*/  VIADD R11, R21, 0xffffffff ;  /* 0xffffffff150b7836 */ /* 0x001fe20000000000 */
[----:B------:R-:W-:Y:S02]  /*6d70*/  SHF.L.U32 R27, R27, R28, RZ ;  /* 0x0000001c1b1b7219 */ /* 0x000fe400000006ff */
[----:B------:R-:W-:Y:S01]  /*6d80*/  LOP3.LUT R5, R24, R29, RZ, 0xc0, !PT ;  /* 0x0000001d18057212 */ /* 0x000fe200078ec0ff */
[----:B------:R-:W-:-:S04]  /*6d90*/  IMAD.MOV R7, RZ, RZ, -R8 ;  /* 0x000000ffff077224 */ /* 0x000fc800078e0a08 */
[----:B------:R-:W-:Y:S02]  /*6da0*/  IMAD R5, R27, R8, R5 ;  /* 0x000000081b057224 */ /* 0x000fe400078e0205 */
[----:B------:R-:W-:Y:S01]  /*6db0*/  @P0 IMAD R6, R9, R23, R4 ;  /* 0x0000001709060224 */ /* 0x000fe200078e0204 */
[----:B------:R-:W-:Y:S01]  /*6dc0*/  LOP3.LUT R9, R20, R11, RZ, 0xc0, !PT ;  /* 0x0000000b14097212 */ /* 0x000fe200078ec0ff */
[----:B--2---:R-:W-:Y:S02]  /*6dd0*/  IMAD R4, R7, R25, R26 ;  /* 0x0000001907047224 */ /* 0x004fe400078e021a */
[----:B---3--:R-:W-:Y:S02]  /*6de0*/  IMAD R6, R5, R32, R6 ;  /* 0x0000002005067224 */ /* 0x008fe400078e0206 */
[----:B------:R-:W-:Y:S02]  /*6df0*/  IMAD R5, R4, R21, R9 ;  /* 0x0000001504057224 */ /* 0x000fe400078e0209 */
[----:B------:R-:W-:-:S02]  /*6e00*/  IMAD.MOV.U32 R8, RZ, RZ, 0x1 ;  /* 0x00000001ff087424 */ /* 0x000fc400078e00ff */
[----:B------:R-:W-:Y:S01]  /*6e10*/  IMAD.MOV.U32 R7, RZ, RZ, R22 ;  /* 0x000000ffff077224 */ /* 0x000fe200078e0016 */
[----:B------:R-:W-:Y:S02]  /*6e20*/  SEL R21, R5, R6, !P0 ;  /* 0x0000000605157207 */ /* 0x000fe40004000000 */
[----:B------:R-:W-:-:S07]  /*6e30*/  SEL R20, R6, R5, !P0 ;  /* 0x0000000506147207 */ /* 0x000fce0004000000 */
.L_x_165:
[----:B------:R-:W-:-:S08]  /*6e40*/  NOP ;  /* 0x0000000000007918 */ /* 0x000fd00000000000 */
[----:B------:R-:W0:-:S00]  /*6e50*/  USETMAXREG.DEALLOC.CTAPOOL 0x28 ;  /* 0x00000028000079c8 */ /* 0x000e0000080e0500 */
[----:B0-----:R-:W-:-:S13]  /*6e60*/  ISETP.NE.AND P0, PT, R3, RZ, PT ;  /* 0x000000ff0300720c */ /* 0x001fda0003f05270 */
[----:B------:R-:W-:Y:S05]  /*6e70*/  @P0 EXIT ;  /* 0x000000000000094d */ /* 0x000fea0003800000 */
[----:B------:R-:W-:Y:S01]  /*6e80*/  LOP3.LUT P0, RZ, R8, 0xff, RZ, 0xc0, !PT ;  /* 0x000000ff08ff7812 */ /* 0x000fe2000780c0ff */
[----:B------:R-:W-:Y:S02]  /*6e90*/  IMAD.MOV.U32 R3, RZ, RZ, 0x1 ;  /* 0x00000001ff037424 */ /* 0x000fe400078e00ff */
[----:B------:R-:W-:-:S10]  /*6ea0*/  IMAD.MOV.U32 R8, RZ, RZ, RZ ;  /* 0x000000ffff087224 */ /* 0x000fd400078e00ff */
[----:B------:R-:W-:Y:S05]  /*6eb0*/  @!P0 BRA `(.L_x_168) ;  /* 0x0000000c00308947 */ /* 0x000fea0003800000 */
[----:B------:R-:W0:Y:S01]  /*6ec0*/  LDC R3, c[0x0][0x28c] ;  /* 0x0000a300ff037b82 */ /* 0x000e220000000800 */
[----:B------:R-:W1:Y:S01]  /*6ed0*/  S2R R13, SR_CgaCtaId ;  /* 0x00000000000d7919 */ /* 0x000e620000008800 */
[----:B------:R-:W-:Y:S01]  /*6ee0*/  ULDC UR5, c[0x0][0x658] ;  /* 0x0001960000057ab9 */ /* 0x000fe20000000800 */
[----:B------:R-:W-:Y:S01]  /*6ef0*/  UMOV UR6, 0xffffffff ;  /* 0xffffffff00067882 */ /* 0x000fe20000000000 */
[----:B------:R-:W-:Y:S01]  /*6f00*/  BSSY B0, `(.L_x_168) ;  /* 0x00000c7000007945 */ /* 0x000fe20003800000 */
[----:B------:R-:W-:Y:S01]  /*6f10*/  USHF.L.U32 UR6, UR6, UR5, URZ ;  /* 0x0000000506067299 */ /* 0x000fe2000800063f */
[----:B------:R-:W-:Y:S01]  /*6f20*/  IMAD.MOV.U32 R10, RZ, RZ, 0x1 ;  /* 0x00000001ff0a7424 */ /* 0x000fe200078e00ff */
[----:B------:R-:W-:Y:S01]  /*6f30*/  LOP3.LUT R9, R18, 0x2, RZ, 0xfc, !PT ;  /* 0x0000000212097812 */ /* 0x000fe200078efcff */
[----:B------:R-:W-:Y:S01]  /*6f40*/  IMAD.MOV.U32 R8, RZ, RZ, RZ ;  /* 0x000000ffff087224 */ /* 0x000fe200078e00ff */
[----:B------:R-:W-:Y:S01]  /*6f50*/  ULDC UR4, c[0x0][0x600] ;  /* 0x0001800000047ab9 */ /* 0x000fe20000000800 */
[----:B------:R-:W-:Y:S01]  /*6f60*/  UMOV UR7, 0x1 ;  /* 0x0000000100077882 */ /* 0x000fe20000000000 */
[----:B------:R-:W-:-:S02]  /*6f70*/  UIADD3 UR15, UR4, -0x1, URZ ;  /* 0xffffffff040f7890 */ /* 0x000fc4000fffe03f */
[----:B------:R-:W-:Y:S02]  /*6f80*/  USHF.L.U32 UR17, UR7, UR5, URZ ;  /* 0x0000000507117299 */ /* 0x000fe4000800063f */
[----:B------:R-:W-:Y:S01]  /*6f90*/  ULOP3.LUT UR16, URZ, UR6, URZ, 0x33, !UPT ;  /* 0x000000063f107292 */ /* 0x000fe2000f8e333f */
[----:B------:R-:W-:Y:S01]  /*6fa0*/  ULDC.64 UR20, c[0x0][0x198] ;  /* 0x0000660000147ab9 */ /* 0x000fe20000000a00 */
[----:B0-----:R-:W-:-:S05]  /*6fb0*/  VIADD R3, R3, 0x1f ;  /* 0x0000001f03037836 */ /* 0x001fca0000000000 */
[----:B------:R-:W-:-:S04]  /*6fc0*/  SHF.R.S32.HI R4, RZ, 0x1f, R3 ;  /* 0x0000001fff047819 */ /* 0x000fc80000011403 */
[----:B------:R-:W-:Y:S01]  /*6fd0*/  LEA.HI R4, R4, R3, RZ, 0x5 ;  /* 0x0000000304047211 */ /* 0x000fe200078f28ff */
[C---:B-1----:R-:W-:Y:S02]  /*6fe0*/  IMAD.SHL.U32 R12, R13.reuse, 0x20, RZ ;  /* 0x000000200d0c7824 */ /* 0x042fe400078e00ff */
[----:B------:R-:W-:Y:S01]  /*6ff0*/  IMAD.SHL.U32 R13, R13, 0x400, RZ ;  /* 0x000004000d0d7824 */ /* 0x000fe200078e00ff */
[----:B------:R-:W-:Y:S01]  /*7000*/  SHF.R.S32.HI R11, RZ, 0x5, R4 ;  /* 0x00000005ff0b7819 */ /* 0x000fe20000011404 */
[----:B------:R-:W-:Y:S01]  /*7010*/  IMAD.MOV.U32 R3, RZ, RZ, 0x1 ;  /* 0x00000001ff037424 */ /* 0x000fe200078e00ff */
[----:B------:R-:W-:Y:S02]  /*7020*/  LOP3.LUT R12, R12, 0x60, RZ, 0xc0, !PT ;  /* 0x000000600c0c7812 */ /* 0x000fe400078ec0ff */
[----:B------:R-:W-:Y:S01]  /*7030*/  LOP3.LUT R13, R13, 0xc00, RZ, 0xc0, !PT ;  /* 0x00000c000d0d7812 */ /* 0x000fe200078ec0ff */
[----:B------:R-:W-:-:S07]  /*7040*/  VIADD R19, R11, 0x1 ;  /* 0x000000010b137836 */ /* 0x000fce0000000000 */
.L_x_179:
[----:B------:R-:W-:-:S03]  /*7050*/  UMOV UR4, 0xffffffff ;  /* 0xffffffff00047882 */ /* 0x000fc60000000000 */
[----:B------:R-:W-:Y:S05]  /*7060*/  BRA.DIV UR4, `(.L_x_169) ;  /* 0x0000001204187947 */ /* 0x000fea000b800000 */
[----:B------:R-:W-:-:S13]  /*7070*/  ELECT P6, URZ, PT ;  /* 0x00000000003f782f */ /* 0x000fda00038c0000 */
.L_x_193:
[----:B------:R-:W0:Y:S01]  /*7080*/  LDC R4, c[0x0][0x28c] ;  /* 0x0000a300ff047b82 */ /* 0x000e220000000800 */
[----:B------:R-:W-:Y:S01]  /*7090*/  BSSY B1, `(.L_x_170) ;  /* 0x0000038000017945 */ /* 0x000fe20003800000 */
[----:B0-----:R-:W-:-:S13]  /*70a0*/  ISETP.LT.OR P6, PT, R4, 0x1, !P6 ;  /* 0x000000010400780c */ /* 0x001fda00077c1670 */
[----:B------:R-:W-:Y:S05]  /*70b0*/  @P6 BRA `(.L_x_171) ;  /* 0x0000000000d46947 */ /* 0x000fea0003800000 */
[----:B------:R-:W-:Y:S02]  /*70c0*/  IMAD.SHL.U32 R20, R20, 0x80, RZ ;  /* 0x0000008014147824 */ /* 0x000fe400078e00ff */
[----:B------:R-:W-:Y:S02]  /*70d0*/  IMAD R21, R21, 0x80, R12 ;  /* 0x0000008015157824 */ /* 0x000fe400078e020c */
[----:B------:R-:W-:Y:S02]  /*70e0*/  IMAD.MOV.U32 R22, RZ, RZ, RZ ;  /* 0x000000ffff167224 */ /* 0x000fe400078e00ff */
[----:B------:R-:W-:Y:S02]  /*70f0*/  IMAD.MOV.U32 R4, RZ, RZ, R19 ;  /* 0x000000ffff047224 */ /* 0x000fe400078e0013 */
[----:B------:R-:W-:Y:S02]  /*7100*/  IMAD.MOV.U32 R5, RZ, RZ, R3 ;  /* 0x000000ffff057224 */ /* 0x000fe400078e0003 */
[----:B------:R-:W-:-:S07]  /*7110*/  IMAD.MOV.U32 R6, RZ, RZ, R8 ;  /* 0x000000ffff067224 */ /* 0x000fce00078e0008 */
.L_x_174:
[----:B------:R-:W0:Y:S01]  /*7120*/  S2R R15, SR_CgaCtaId ;  /* 0x00000000000f7919 */ /* 0x000e220000008800 */
[----:B------:R-:W-:Y:S02]  /*7130*/  MOV R14, 0x400 ;  /* 0x00000400000e7802 */ /* 0x000fe40000000f00 */
[----:B------:R-:W-:Y:S02]  /*7140*/  ISETP.NE.AND P1, PT, R0, RZ, PT ;  /* 0x000000ff0000720c */ /* 0x000fe40003f25270 */
[----:B0-----:R-:W-:Y:S02]  /*7150*/  LEA R25, R15, R14, 0x18 ;  /* 0x0000000e0f197211 */ /* 0x001fe400078ec0ff */
[----:B------:R-:W-:-:S09]  /*7160*/  SHF.L.U32 R14, R5, 0x1f, RZ ;  /* 0x0000001f050e7819 */ /* 0x000fd200000006ff */
[----:B------:R-:W0:Y:S01]  /*7170*/  @!P1 LDC R15, c[0x0][0x500] ;  /* 0x00014000ff0f9b82 */ /* 0x000e220000000800 */
[----:B------:R-:W-:-:S04]  /*7180*/  IMAD R23, R6, 0x8, R25 ;  /* 0x0000000806177824 */ /* 0x000fc800078e0219 */
[----:B------:R-:W1:Y:S02]  /*7190*/  SYNCS.PHASECHK.TRANS64.TRYWAIT P0, [R23+URZ+0x38], R14 ;  /* 0x0000380e170075a7 */ /* 0x000e64000800017f */
[----:B-1----:R-:W-:Y:S05]  /*71a0*/  @!P0 BRA `(.L_x_172) ;  /* 0x0000000c00e88947 */ /* 0x002fea0003800000 */
.L_x_194:
[----:B-1----:R-:W-:Y:S01]  /*71b0*/  PRMT R14, R9, 0x9910, RZ ;  /* 0x00009910090e7816 */ /* 0x002fe200000000ff */
[----:B0-----:R0:W-:Y:S03]  /*71c0*/  @!P1 SYNCS.ARRIVE.TRANS64 RZ, [R23+URZ], R15 ;  /* 0x0000000f17ff99a7 */ /* 0x0011e6000800003f */
[----:B------:R-:W-:-:S13]  /*71d0*/  ISETP.NE.AND P0, PT, R14, 0x2, PT ;  /* 0x000000020e00780c */ /* 0x000fda0003f05270 */
[----:B0-----:R-:W-:Y:S05]  /*71e0*/  @P0 BRA `(.L_x_173) ;  /* 0x0000000000040947 */ /* 0x001fea0003800000 */
[----:B------:R-:W-:Y:S01]  /*71f0*/  BPT.TRAP 0x1 ;  /* 0x000000040000795c */ /* 0x000fe20000300000 */
.L_x_173:
[C---:B------:R-:W-:Y:S01]  /*7200*/  IMAD R14, R6.reuse, 0x1000, R13 ;  /* 0x00001000060e7824 */ /* 0x040fe200078e020d */
[----:B------:R-:W-:Y:S01]  /*7210*/  R2UR UR9, R23 ;  /* 0x00000000170972ca */ /* 0x000fe200000e0000 */
[--C-:B------:R-:W-:Y:S01]  /*7220*/  IMAD R15, R6, 0x4000, R25.reuse ;  /* 0x00004000060f7824 */ /* 0x100fe200078e0219 */
[----:B------:R-:W-:Y:S01]  /*7230*/  UIADD3 UR4, UP0, UR20, 0xf0, URZ ;  /* 0x000000f014047890 */ /* 0x000fe2000ff1e03f */
[----:B------:R-:W-:Y:S01]  /*7240*/  IMAD R14, R14, 0x4, R25 ;  /* 0x000000040e0e7824 */ /* 0x000fe200078e0219 */
[----:B------:R-:W-:Y:S01]  /*7250*/  R2UR UR11, R20 ;  /* 0x00000000140b72ca */ /* 0x000fe200000e0000 */
[----:B------:R-:W-:Y:S01]  /*7260*/  VIADD R4, R4, 0xffffffff ;  /* 0xffffffff04047836 */ /* 0x000fe20000000000 */
[----:B------:R-:W-:Y:S01]  /*7270*/  R2UR UR5, R15 ;  /* 0x000000000f0572ca */ /* 0x000fe200000e0000 */
[----:B------:R-:W-:Y:S01]  /*7280*/  UIADD3 UR22, UP1, UR20, 0x1f0, URZ ;  /* 0x000001f014167890 */ /* 0x000fe2000ff3e03f */
[----:B------:R-:W-:Y:S01]  /*7290*/  R2UR UR8, R14 ;  /* 0x000000000e0872ca */ /* 0x000fe200000e0000 */
[----:B------:R-:W-:Y:S01]  /*72a0*/  VIADD R6, R6, 0x1 ;  /* 0x0000000106067836 */ /* 0x000fe20000000000 */
[----:B------:R-:W-:Y:S01]  /*72b0*/  R2UR UR10, R22 ;  /* 0x00000000160a72ca */ /* 0x000fe200000e0000 */
[----:B------:R-:W-:Y:S01]  /*72c0*/  UIADD3.X UR23, URZ, UR21, URZ, UP1, !UPT ;  /* 0x000000153f177290 */ /* 0x000fe20008ffe43f */
[----:B------:R-:W-:Y:S01]  /*72d0*/  R2UR UR12, R7 ;  /* 0x00000000070c72ca */ /* 0x000fe200000e0000 */
[----:B------:R-:W-:Y:S01]  /*72e0*/  UMOV UR6, 0x0 ;  /* 0x0000000000067882 */ /* 0x000fe20000000000 */
[----:B------:R-:W-:Y:S01]  /*72f0*/  R2UR UR18, R21 ;  /* 0x00000000151272ca */ /* 0x000fe200000e0000 */
[----:B------:R-:W-:Y:S01]  /*7300*/  UMOV UR7, 0x10000000 ;  /* 0x1000000000077882 */ /* 0x000fe20000000000 */
[----:B------:R-:W-:Y:S01]  /*7310*/  ISETP.GT.AND P1, PT, R4, 0x1, PT ;  /* 0x000000010400780c */ /* 0x000fe20003f24270 */
[----:B------:R-:W-:Y:S01]  /*7320*/  UMOV UR19, 0xf0000 ;  /* 0x000f000000137882 */ /* 0x000fe20000000000 */
[----:B------:R-:W-:Y:S01]  /*7330*/  ISETP.NE.AND P0, PT, R6, 0x7, PT ;  /* 0x000000070600780c */ /* 0x000fe20003f05270 */
[----:B------:R-:W-:Y:S01]  /*7340*/  UIADD3 UR13, UR5, 0x180, URZ ;  /* 0x00000180050d7890 */ /* 0x000fe2000fffe03f */
[----:B------:R-:W-:Y:S01]  /*7350*/  VIADD R22, R22, 0x20 ;  /* 0x0000002016167836 */ /* 0x000fe20000000000 */
[----:B------:R-:W-:Y:S01]  /*7360*/  UIADD3.X UR5, URZ, UR21, URZ, UP0, !UPT ;  /* 0x000000153f057290 */ /* 0x000fe200087fe43f */
[----:B------:R-:W-:Y:S01]  /*7370*/  SEL R14, RZ, 0x1, P0 ;  /* 0x00000001ff0e7807 */ /* 0x000fe20000000000 */
[----:B------:R-:W-:Y:S01]  /*7380*/  UIADD3 UR14, UR8, 0x1c180, URZ ;  /* 0x0001c180080e7890 */ /* 0x000fe2000fffe03f */
[----:B------:R-:W-:-:S02]  /*7390*/  SEL R6, R6, RZ, P0 ;  /* 0x000000ff06067207 */ /* 0x000fc40000000000 */
[----:B------:R-:W-:Y:S01]  /*73a0*/  UMOV UR8, UR13 ;  /* 0x0000000d00087c82 */ /* 0x000fe20008000000 */
[----:B------:R-:W-:-:S03]  /*73b0*/  LOP3.LUT R5, R5, R14, RZ, 0x3c, !PT ;  /* 0x0000000e05057212 */ /* 0x000fc600078e3cff */
[----:B------:R0:W-:Y:S02]  /*73c0*/  UTMALDG.3D [UR8], [UR4], desc[UR6] ;  /* 0x00000608040075b4 */ /* 0x0001e40008011000 */
[----:B0-----:R-:W-:Y:S01]  /*73d0*/  UMOV UR8, UR14 ;  /* 0x0000000e00087c82 */ /* 0x001fe20008000000 */
[----:B------:R-:W-:Y:S02]  /*73e0*/  UMOV UR11, UR18 ;  /* 0x00000012000b7c82 */ /* 0x000fe40008000000 */
[----:B------:R0:W-:Y:S02]  /*73f0*/  UTMALDG.3D.MULTICAST [UR8], [UR22], UR19, desc[UR6] ;  /* 0x00000608160073b4 */ /* 0x0001e40008011813 */
[----:B0-----:R-:W-:Y:S05]  /*7400*/  @P1 BRA `(.L_x_174) ;  /* 0xfffffffc00441947 */ /* 0x001fea000383ffff */
.L_x_171:
[----:B------:R-:W-:Y:S05]  /*7410*/  BSYNC B1 ;  /* 0x0000000000017941 */ /* 0x000fea0003800000 */
.L_x_170:
[----:B------:R-:W-:Y:S01]  /*7420*/  LOP3.LUT P1, RZ, R10, 0xff, RZ, 0xc0, !PT ;  /* 0x000000ff0aff7812 */ /* 0x000fe2000782c0ff */
[C---:B------:R-:W-:Y:S01]  /*7430*/  IMAD.IADD R15, R11.reuse, 0x1, R8 ;  /* 0x000000010b0f7824 */ /* 0x040fe200078e0208 */
[----:B------:R-:W-:Y:S01]  /*7440*/  ULDC.64 UR4, c[0x0][0x650] ;  /* 0x0001940000047ab9 */ /* 0x000fe20000000a00 */
[----:B------:R-:W-:Y:S01]  /*7450*/  ISETP.GE.U32.AND P2, PT, R11, 0x7, PT ;  /* 0x000000070b00780c */ /* 0x000fe20003f46070 */
[----:B------:R-:W-:Y:S01]  /*7460*/  BSSY B1, `(.L_x_175) ;  /* 0x000006e000017945 */ /* 0x000fe20003800000 */
[C---:B------:R-:W-:Y:S01]  /*7470*/  IMAD.WIDE.U32 R4, R15.reuse, 0x24924925, RZ ;  /* 0x249249250f047825 */ /* 0x040fe200078e00ff */
[----:B------:R-:W-:Y:S02]  /*7480*/  ISETP.GT.U32.AND P0, PT, R15, 0x6, PT ;  /* 0x000000060f00780c */ /* 0x000fe40003f04070 */
[----:B------:R-:W-:Y:S01]  /*7490*/  PRMT R10, RZ, 0x7610, R10 ;  /* 0x00007610ff0a7816 */ /* 0x000fe2000000000a */
[----:B------:R-:W-:Y:S01]  /*74a0*/  IMAD.MOV.U32 R20, RZ, RZ, -0x1 ;  /* 0xffffffffff147424 */ /* 0x000fe200078e00ff */
[----:B------:R-:W-:Y:S01]  /*74b0*/  ISETP.LT.U32.AND P0, PT, R11, 0x7, P0 ;  /* 0x000000070b00780c */ /* 0x000fe20000701070 */
[----:B------:R-:W-:-:S02]  /*74c0*/  IMAD.MOV.U32 R21, RZ, RZ, -0x1 ;  /* 0xffffffffff157424 */ /* 0x000fc400078e00ff */
[----:B------:R-:W0:Y:S01]  /*74d0*/  @P1 S2R R7, SR_CgaCtaId ;  /* 0x0000000000071919 */ /* 0x000e220000008800 */
[----:B------:R-:W-:Y:S02]  /*74e0*/  SEL R4, RZ, 0x1, !P0 ;  /* 0x00000001ff047807 */ /* 0x000fe40004000000 */
[----:B------:R-:W-:Y:S02]  /*74f0*/  IADD3 R16, P0, R16, UR36, RZ ;  /* 0x0000002410107c10 */ /* 0x000fe4000ff1e0ff */
[----:B------:R-:W-:Y:S02]  /*7500*/  @P1 MOV R6, 0x400 ;  /* 0x0000040000061802 */ /* 0x000fe40000000f00 */
[----:B------:R-:W-:Y:S02]  /*7510*/  IADD3.X R17, R17, UR42, RZ, P0, !PT ;  /* 0x0000002a11117c10 */ /* 0x000fe400087fe4ff */
[----:B------:R-:W-:Y:S02]  /*7520*/  ISETP.GE.U32.AND P0, PT, R16, UR4, PT ;  /* 0x0000000410007c0c */ /* 0x000fe4000bf06070 */
[----:B------:R-:W-:-:S02]  /*7530*/  LOP3.LUT R3, R3, R4, RZ, 0x3c, !PT ;  /* 0x0000000403037212 */ /* 0x000fc400078e3cff */
[----:B------:R-:W-:Y:S02]  /*7540*/  ISETP.GE.U32.AND.EX P0, PT, R17, UR5, PT, P0 ;  /* 0x0000000511007c0c */ /* 0x000fe4000bf06100 */
[----:B------:R-:W-:Y:S02]  /*7550*/  PRMT R4, RZ, 0x7610, R4 ;  /* 0x00007610ff047816 */ /* 0x000fe40000000004 */
[----:B0-----:R-:W-:Y:S01]  /*7560*/  @P1 LEA R6, R7, R6, 0x18 ;  /* 0x0000000607061211 */ /* 0x001fe200078ec0ff */
[----:B------:R-:W-:-:S03]  /*7570*/  IMAD.IADD R7, R15, 0x1, -R5 ;  /* 0x000000010f077824 */ /* 0x000fc600078e0a05 */
[----:B------:R0:W-:Y:S02]  /*7580*/  @P1 SYNCS.ARRIVE.TRANS64.A1T0 RZ, [R6+URZ+0x88], RZ ;  /* 0x000088ff06ff19a7 */ /* 0x0001e4000810003f */
[----:B------:R-:W-:-:S04]  /*7590*/  LEA.HI R7, R7, R5, RZ, 0x1f ;  /* 0x0000000507077211 */ /* 0x000fc800078ff8ff */
[----:B------:R-:W-:Y:S01]  /*75a0*/  SHF.R.U32.HI R8, RZ, 0x2, R7 ;  /* 0x00000002ff087819 */ /* 0x000fe20000011607 */
[----:B------:R-:W-:-:S03]  /*75b0*/  IMAD.MOV.U32 R7, RZ, RZ, -0x1 ;  /* 0xffffffffff077424 */ /* 0x000fc600078e00ff */
[----:B------:R-:W-:Y:S01]  /*75c0*/  @P2 LOP3.LUT R3, R3, 0x1, R8, 0x78, !PT ;  /* 0x0000000103032812 */ /* 0x000fe200078e7808 */
[----:B------:R-:W-:Y:S01]  /*75d0*/  IMAD R8, R8, -0x7, R15 ;  /* 0xfffffff908087824 */ /* 0x000fe200078e020f */
[----:B0-----:R-:W-:Y:S06]  /*75e0*/  @P0 BRA `(.L_x_176) ;  /* 0x0000000400540947 */ /* 0x001fec0003800000 */
[----:B------:R-:W0:Y:S01]  /*75f0*/  S2R R15, SR_CTAID.X ;  /* 0x00000000000f7919 */ /* 0x000e220000002500 */
[----:B------:R-:W-:Y:S01]  /*7600*/  ULDC.64 UR4, c[0x0][0x628] ;  /* 0x00018a0000047ab9 */ /* 0x000fe20000000a00 */
[----:B------:R-:W-:Y:S01]  /*7610*/  ULDC UR7, c[0x0][0x630] ;  /* 0x00018c0000077ab9 */ /* 0x000fe20000000800 */
[----:B------:R-:W-:Y:S01]  /*7620*/  ISETP.NE.U32.AND P0, PT, RZ, UR4, PT ;  /* 0x00000004ff007c0c */ /* 0x000fe2000bf05070 */
[----:B------:R-:W1:Y:S01]  /*7630*/  S2R R20, SR_CTAID.Y ;  /* 0x0000000000147919 */ /* 0x000e620000002600 */
[----:B------:R-:W-:Y:S01]  /*7640*/  ULDC UR8, c[0x0][0x150] ;  /* 0x0000540000087ab9 */ /* 0x000fe20000000800 */
[----:B------:R-:W-:Y:S01]  /*7650*/  IMAD.MOV.U32 R4, RZ, RZ, R16 ;  /* 0x000000ffff047224 */ /* 0x000fe200078e0010 */
[----:B------:R-:W-:Y:S01]  /*7660*/  ISETP.NE.AND.EX P0, PT, RZ, UR5, PT, P0 ;  /* 0x00000005ff007c0c */ /* 0x000fe2000bf05300 */
[----:B------:R-:W-:Y:S01]  /*7670*/  IMAD.MOV.U32 R5, RZ, RZ, R17 ;  /* 0x000000ffff057224 */ /* 0x000fe200078e0011 */
[----:B0-----:R-:W-:-:S11]  /*7680*/  I2FP.F32.U32 R22, R15 ;  /* 0x0000000f00167245 */ /* 0x001fd60000201000 */
[----:B------:R-:W-:Y:S05]  /*7690*/  @!P0 BRA `(.L_x_177) ;  /* 0x0000000000288947 */ /* 0x000fea0003800000 */
[----:B------:R-:W-:Y:S02]  /*76a0*/  ULDC UR6, c[0x0][0x634] ;  /* 0x00018d0000067ab9 */ /* 0x000fe40000000800 */
[----:B------:R-:W-:-:S05]  /*76b0*/  IADD3 R5, P0, R16, UR6, RZ ;  /* 0x0000000610057c10 */ /* 0x000fca000ff1e0ff */
[----:B------:R-:W-:-:S04]  /*76c0*/  IMAD.X R21, RZ, RZ, R17, P0 ;  /* 0x000000ffff157224 */ /* 0x000fc800000e0611 */
[----:B------:R-:W-:-:S04]  /*76d0*/  IMAD.WIDE.U32 R6, R21, UR4, RZ ;  /* 0x0000000415067c25 */ /* 0x000fc8000f8e00ff */
[----:B------:R-:W-:-:S04]  /*76e0*/  IMAD.WIDE.U32 R6, P0, R5, UR5, R6 ;  /* 0x0000000505067c25 */ /* 0x000fc8000f800006 */
[----:B------:R-:W-:-:S04]  /*76f0*/  IMAD.WIDE.U32 R4, R5, UR4, RZ ;  /* 0x0000000405047c25 */ /* 0x000fc8000f8e00ff */
[----:B------:R-:W-:Y:S01]  /*7700*/  IMAD.MOV.U32 R4, RZ, RZ, R7 ;  /* 0x000000ffff047224 */ /* 0x000fe200078e0007 */
[----:B------:R-:W-:Y:S01]  /*7710*/  IADD3 RZ, P1, R5, R6, RZ ;  /* 0x0000000605ff7210 */ /* 0x000fe20007f3e0ff */
[----:B------:R-:W-:-:S04]  /*7720*/  IMAD.X R5, RZ, RZ, RZ, P0 ;  /* 0x000000ffff057224 */ /* 0x000fc800000e06ff */
[----:B------:R-:W-:-:S08]  /*7730*/  IMAD.WIDE.U32.X R4, R21, UR5, R4, P1 ;  /* 0x0000000515047c25 */ /* 0x000fd000088e0404 */
.L_x_177:
[--C-:B------:R-:W-:Y:S01]  /*7740*/  SHF.R.U64 R14, R4, UR7, R5.reuse ;  /* 0x00000007040e7c19 */ /* 0x100fe20008001205 */
[----:B------:R-:W-:Y:S01]  /*7750*/  FMUL R22, R22, UR8 ;  /* 0x0000000816167c20 */ /* 0x000fe20008400000 */
[----:B------:R-:W-:Y:S01]  /*7760*/  SHF.R.U32.HI R4, RZ, UR7, R5 ;  /* 0x00000007ff047c19 */ /* 0x000fe20008011605 */
[----:B------:R-:W0:Y:S01]  /*7770*/  LDC R6, c[0x0][0x144] ;  /* 0x00005100ff067b82 */ /* 0x000e220000000800 */
[----:B------:R-:W-:Y:S01]  /*7780*/  IADD3 R5, P0, RZ, -R14, RZ ;  /* 0x8000000eff057210 */ /* 0x000fe20007f1e0ff */
[----:B------:R-:W-:Y:S01]  /*7790*/  ULDC UR6, c[0x0][0x154] ;  /* 0x0000550000067ab9 */ /* 0x000fe20000000800 */
[----:B-1----:R-:W-:Y:S01]  /*77a0*/  I2FP.F32.U32 R7, R20 ;  /* 0x0000001400077245 */ /* 0x002fe20000201000 */
[----:B------:R-:W1:Y:S01]  /*77b0*/  F2I.U32.TRUNC.NTZ R22, R22 ;  /* 0x0000001600167305 */ /* 0x000e62000020f000 */
[----:B------:R-:W-:Y:S01]  /*77c0*/  ULDC.64 UR4, c[0x0][0x620] ;  /* 0x0001880000047ab9 */ /* 0x000fe20000000a00 */
[----:B------:R-:W-:Y:S01]  /*77d0*/  IMAD.X R4, RZ, RZ, ~R4, P0 ;  /* 0x000000ffff047224 */ /* 0x000fe200000e0e04 */
[----:B------:R-:W-:Y:S01]  /*77e0*/  ISETP.NE.AND P2, PT, R2, 0x1, PT ;  /* 0x000000010200780c */ /* 0x000fe20003f45270 */
[----:B------:R-:W-:Y:S01]  /*77f0*/  FMUL R23, R7, UR6 ;  /* 0x0000000607177c20 */ /* 0x000fe20008400000 */
[----:B------:R-:W2:Y:S01]  /*7800*/  LDC R25, c[0x0][0x148] ;  /* 0x00005200ff197b82 */ /* 0x000ea20000000800 */
[----:B------:R-:W-:Y:S01]  /*7810*/  IMAD R4, R4, UR4, RZ ;  /* 0x0000000404047c24 */ /* 0x000fe2000f8e02ff */
[----:B------:R-:W-:-:S02]  /*7820*/  ULDC.64 UR6, c[0x0][0x640] ;  /* 0x0001900000067ab9 */ /* 0x000fc40000000a00 */
[----:B------:R-:W-:Y:S01]  /*7830*/  ISETP.NE.U32.AND P0, PT, RZ, UR6, PT ;  /* 0x00000006ff007c0c */ /* 0x000fe2000bf05070 */
[----:B------:R-:W3:Y:S01]  /*7840*/  F2I.U32.TRUNC.NTZ R23, R23 ;  /* 0x0000001700177305 */ /* 0x000ee2000020f000 */
[C---:B------:R-:W-:Y:S02]  /*7850*/  IMAD R7, R5.reuse, UR5, R4 ;  /* 0x0000000505077c24 */ /* 0x040fe4000f8e0204 */
[----:B------:R-:W-:Y:S01]  /*7860*/  IMAD.WIDE.U32 R4, R5, UR4, R16 ;  /* 0x0000000405047c25 */ /* 0x000fe2000f8e0010 */
[----:B------:R-:W-:Y:S01]  /*7870*/  ULDC UR4, c[0x0][0x618] ;  /* 0x0001860000047ab9 */ /* 0x000fe20000000800 */
[----:B------:R-:W-:Y:S02]  /*7880*/  ISETP.NE.AND.EX P0, PT, RZ, UR7, PT, P0 ;  /* 0x00000007ff007c0c */ /* 0x000fe4000bf05300 */
[----:B------:R-:W-:Y:S02]  /*7890*/  IMAD.IADD R5, R5, 0x1, R7 ;  /* 0x0000000105057824 */ /* 0x000fe400078e0207 */
[----:B-1----:R-:W-:-:S03]  /*78a0*/  IMAD.MOV R22, RZ, RZ, -R22 ;  /* 0x000000ffff167224 */ /* 0x002fc600078e0a16 */
[----:B------:R-:W-:Y:S01]  /*78b0*/  SHF.R.U64 R21, R4, UR4, R5 ;  /* 0x0000000404157c19 */ /* 0x000fe20008001205 */
[----:B0-----:R-:W-:Y:S01]  /*78c0*/  IMAD R15, R6, R22, R15 ;  /* 0x00000016060f7224 */ /* 0x001fe200078e020f */
[----:B------:R-:W-:Y:S01]  /*78d0*/  SHF.R.U32.HI R4, RZ, UR4, R5 ;  /* 0x00000004ff047c19 */ /* 0x000fe20008011605 */
[----:B------:R-:W-:Y:S01]  /*78e0*/  ULDC UR4, c[0x0][0x608] ;  /* 0x0001820000047ab9 */ /* 0x000fe20000000800 */
[----:B---3--:R-:W-:Y:S02]  /*78f0*/  IMAD.MOV R6, RZ, RZ, -R23 ;  /* 0x000000ffff067224 */ /* 0x008fe400078e0a17 */
[--C-:B------:R-:W-:Y:S02]  /*7900*/  SHF.R.U64 R22, R21, UR4, R4.reuse ;  /* 0x0000000415167c19 */ /* 0x100fe40008001204 */
[----:B------:R-:W-:Y:S01]  /*7910*/  SHF.R.U32.HI R5, RZ, UR4, R4 ;  /* 0x00000004ff057c19 */ /* 0x000fe20008011604 */
[----:B------:R-:W-:Y:S01]  /*7920*/  ULDC UR4, c[0x0][0x658] ;  /* 0x0001960000047ab9 */ /* 0x000fe20000000800 */
[----:B--2---:R-:W-:-:S02]  /*7930*/  @P2 IMAD R15, R25, R6, R20 ;  /* 0x00000006190f2224 */ /* 0x004fc400078e0214 */
[--C-:B------:R-:W-:Y:S02]  /*7940*/  SHF.R.U64 R20, R22, UR4, R5.reuse ;  /* 0x0000000416147c19 */ /* 0x100fe40008001205 */
[----:B------:R-:W-:-:S03]  /*7950*/  SHF.R.U32.HI R23, RZ, UR4, R5 ;  /* 0x00000004ff177c19 */ /* 0x000fc60008011605 */
[----:B------:R-:W-:Y:S02]  /*7960*/  IMAD.MOV.U32 R6, RZ, RZ, R20 ;  /* 0x000000ffff067224 */ /* 0x000fe400078e0014 */
[----:B------:R-:W-:Y:S01]  /*7970*/  IMAD.MOV.U32 R5, RZ, RZ, R23 ;  /* 0x000000ffff057224 */ /* 0x000fe200078e0017 */
[----:B------:R-:W-:Y:S06]  /*7980*/  @!P0 BRA `(.L_x_178) ;  /* 0x00000000002c8947 */ /* 0x000fec0003800000 */
        /* <DEDUP_REMOVED lines=9> */
[----:B------:R-:W-:-:S04]  /*7a20*/  IMAD.WIDE.U32.X R4, R23, UR7, R4, P1 ;  /* 0x0000000717047c25 */ /* 0x000fc800088e0404 */
[----:B------:R-:W-:-:S07]  /*7a30*/  IMAD.MOV.U32 R6, RZ, RZ, R4 ;  /* 0x000000ffff067224 */ /* 0x000fce00078e0004 */
.L_x_178:
[----:B------:R-:W-:Y:S01]  /*7a40*/  ULDC UR4, c[0x0][0x648] ;  /* 0x0001920000047ab9 */ /* 0x000fe20000000800 */
[----:B------:R-:W-:Y:S01]  /*7a50*/  LOP3.LUT R4, R22, UR16, RZ, 0xc0, !PT ;  /* 0x0000001016047c12 */ /* 0x000fe2000f8ec0ff */
[----:B------:R-:W-:Y:S01]  /*7a60*/  ULDC UR5, c[0x0][0x610] ;  /* 0x0001840000057ab9 */ /* 0x000fe20000000800 */
[----:B------:R-:W-:Y:S01]  /*7a70*/  SHF.R.U64 R5, R6, UR4, R5 ;  /* 0x0000000406057c19 */ /* 0x000fe20008001205 */
[----:B------:R-:W-:Y:S01]  /*7a80*/  ULDC UR4, c[0x0][0x638] ;  /* 0x00018e0000047ab9 */ /* 0x000fe20000000800 */
[----:B------:R-:W-:-:S03]  /*7a90*/  LOP3.LUT R21, R21, UR15, RZ, 0xc0, !PT ;  /* 0x0000000f15157c12 */ /* 0x000fc6000f8ec0ff */
[----:B------:R-:W-:Y:S02]  /*7aa0*/  IMAD.MOV R7, RZ, RZ, -R5 ;  /* 0x000000ffff077224 */ /* 0x000fe400078e0a05 */
[----:B------:R-:W-:Y:S02]  /*7ab0*/  IMAD R4, R5, UR17, R4 ;  /* 0x0000001105047c24 */ /* 0x000fe4000f8e0204 */
[----:B------:R-:W-:Y:S01]  /*7ac0*/  IMAD R20, R7, UR4, R20 ;  /* 0x0000000407147c24 */ /* 0x000fe2000f8e0214 */
[----:B------:R-:W-:Y:S01]  /*7ad0*/  ULDC UR4, c[0x0][0x600] ;  /* 0x0001800000047ab9 */ /* 0x000fe20000000800 */
[----:B------:R-:W-:Y:S02]  /*7ae0*/  IMAD R15, R4, UR5, R15 ;  /* 0x00000005040f7c24 */ /* 0x000fe4000f8e020f */
[----:B------:R-:W-:Y:S02]  /*7af0*/  IMAD R20, R20, UR4, R21 ;  /* 0x0000000414147c24 */ /* 0x000fe4000f8e0215 */
[----:B------:R-:W-:-:S02]  /*7b00*/  IMAD.MOV.U32 R4, RZ, RZ, 0x1 ;  /* 0x00000001ff047424 */ /* 0x000fc400078e00ff */
[----:B------:R-:W-:Y:S01]  /*7b10*/  IMAD.MOV.U32 R7, RZ, RZ, R14 ;  /* 0x000000ffff077224 */ /* 0x000fe200078e000e */
[----:B------:R-:W-:Y:S02]  /*7b20*/  SEL R21, R20, R15, !P2 ;  /* 0x0000000f14157207 */ /* 0x000fe40005000000 */
[----:B------:R-:W-:-:S07]  /*7b30*/  SEL R20, R15, R20, !P2 ;  /* 0x000000140f147207 */ /* 0x000fce0005000000 */
.L_x_176:
[----:B------:R-:W-:Y:S05]  /*7b40*/  BSYNC B1 ;  /* 0x0000000000017941 */ /* 0x000fea0003800000 */
.L_x_175:
[----:B------:R-:W-:-:S13]  /*7b50*/  LOP3.LUT P0, RZ, R4, 0xff, RZ, 0xc0, !PT ;  /* 0x000000ff04ff7812 */ /* 0x000fda000780c0ff */
[----:B------:R-:W-:Y:S05]  /*7b60*/  @P0 BRA `(.L_x_179) ;  /* 0xfffffff400380947 */ /* 0x000fea000383ffff */
[----:B------:R-:W-:Y:S05]  /*7b70*/  BSYNC B0 ;  /* 0x0000000000007941 */ /* 0x000fea0003800000 */
.L_x_168:
[----:B------:R-:W-:-:S03]  /*7b80*/  UMOV UR4, 0xffffffff ;  /* 0xffffffff00047882 */ /* 0x000fc60000000000 */
[----:B------:R-:W-:Y:S05]  /*7b90*/  BRA.DIV UR4, `(.L_x_180) ;  /* 0x0000000604807947 */ /* 0x000fea000b800000 */
[----:B------:R-:W-:-:S13]  /*7ba0*/  ELECT P6, URZ, PT ;  /* 0x00000000003f782f */ /* 0x000fda00038c0000 */
.L_x_197:
[----:B------:R-:W-:Y:S04]  /*7bb0*/  BSSY B0, `(.L_x_181) ;  /* 0x0000046000007945 */ /* 0x000fe80003800000 */
[----:B------:R-:W-:Y:S05]  /*7bc0*/  @!P6 BRA `(.L_x_182) ;  /* 0x000000040010e947 */ /* 0x000fea0003800000 */
[----:B------:R-:W-:-:S04]  /*7bd0*/  LOP3.LUT R18, R18, 0x2, RZ, 0xfc, !PT ;  /* 0x0000000212127812 */ /* 0x000fc800078efcff */
[----:B------:R-:W-:-:S13]  /*7be0*/  ISETP.NE.AND P0, PT, R18, 0x3, PT ;  /* 0x000000031200780c */ /* 0x000fda0003f05270 */
[----:B------:R-:W-:Y:S05]  /*7bf0*/  @!P0 BRA `(.L_x_183) ;  /* 0x0000000000048947 */ /* 0x000fea0003800000 */
[----:B------:R-:W-:Y:S01]  /*7c00*/  BPT.TRAP 0x1 ;  /* 0x000000040000795c */ /* 0x000fe20000300000 */
.L_x_183:
[----:B------:R-:W0:Y:S01]  /*7c10*/  S2R R5, SR_CgaCtaId ;  /* 0x0000000000057919 */ /* 0x000e220000008800 */
[----:B------:R-:W-:Y:S02]  /*7c20*/  MOV R0, 0x400 ;  /* 0x0000040000007802 */ /* 0x000fe40000000f00 */
[----:B------:R-:W-:Y:S02]  /*7c30*/  SHF.L.U32 R2, R3, 0x1f, RZ ;  /* 0x0000001f03027819 */ /* 0x000fe400000006ff */
[----:B0-----:R-:W-:-:S05]  /*7c40*/  LEA R5, R5, R0, 0x18 ;  /* 0x0000000005057211 */ /* 0x001fca00078ec0ff */
[----:B------:R-:W-:-:S04]  /*7c50*/  VIADD R5, R5, 0x38 ;  /* 0x0000003805057836 */ /* 0x000fc80000000000 */
[C---:B------:R-:W-:Y:S02]  /*7c60*/  IMAD R7, R8.reuse, 0x8, R5 ;  /* 0x0000000808077824 */ /* 0x040fe400078e0205 */
[----:B------:R-:W-:Y:S02]  /*7c70*/  VIADD R8, R8, 0x1 ;  /* 0x0000000108087836 */ /* 0x000fe40000000000 */
[----:B------:R-:W0:Y:S03]  /*7c80*/  SYNCS.PHASECHK.TRANS64.TRYWAIT P0, [R7+URZ], R2 ;  /* 0x00000002070075a7 */ /* 0x000e26000800017f */
[----:B------:R-:W-:-:S04]  /*7c90*/  ISETP.NE.AND P1, PT, R8, 0x7, PT ;  /* 0x000000070800780c */ /* 0x000fc80003f25270 */
[----:B------:R-:W-:Y:S02]  /*7ca0*/  SEL R0, RZ, 0x1, P1 ;  /* 0x00000001ff007807 */ /* 0x000fe40000800000 */
[----:B------:R-:W-:Y:S02]  /*7cb0*/  SEL R8, R8, RZ, P1 ;  /* 0x000000ff08087207 */ /* 0x000fe40000800000 */
[----:B------:R-:W-:-:S03]  /*7cc0*/  LOP3.LUT R9, R3, R0, RZ, 0x3c, !PT ;  /* 0x0000000003097212 */ /* 0x000fc600078e3cff */
[----:B------:R-:W-:Y:S01]  /*7cd0*/  IMAD R6, R8, 0x8, R5 ;  /* 0x0000000808067824 */ /* 0x000fe200078e0205 */
[----:B------:R-:W-:Y:S01]  /*7ce0*/  SHF.L.U32 R3, R9, 0x1f, RZ ;  /* 0x0000001f09037819 */ /* 0x000fe200000006ff */
[----:B0-----:R-:W-:Y:S06]  /*7cf0*/  @!P0 BRA `(.L_x_184) ;  /* 0x0000000400488947 */ /* 0x001fec0003800000 */
.L_x_198:
[----:B------:R-:W1:Y:S01]  /*7d00*/  SYNCS.PHASECHK.TRANS64.TRYWAIT P0, [R6+URZ], R3 ;  /* 0x00000003060075a7 */ /* 0x000e62000800017f */
[----:B------:R-:W-:-:S05]  /*7d10*/  VIADD R0, R8, 0x1 ;  /* 0x0000000108007836 */ /* 0x000fca0000000000 */
[----:B------:R-:W-:-:S04]  /*7d20*/  ISETP.NE.AND P1, PT, R0, 0x7, PT ;  /* 0x000000070000780c */ /* 0x000fc80003f25270 */
[----:B0-----:R-:W-:Y:S02]  /*7d30*/  SEL R2, RZ, 0x1, P1 ;  /* 0x00000001ff027807 */ /* 0x001fe40000800000 */
[----:B------:R-:W-:Y:S02]  /*7d40*/  SEL R0, R0, RZ, P1 ;  /* 0x000000ff00007207 */ /* 0x000fe40000800000 */
[----:B------:R-:W-:-:S03]  /*7d50*/  LOP3.LUT R9, R9, R2, RZ, 0x3c, !PT ;  /* 0x0000000209097212 */ /* 0x000fc600078e3cff */
[----:B------:R-:W-:Y:S01]  /*7d60*/  IMAD R7, R0, 0x8, R5 ;  /* 0x0000000800077824 */ /* 0x000fe200078e0205 */
[----:B------:R-:W-:Y:S01]  /*7d70*/  SHF.L.U32 R4, R9, 0x1f, RZ ;  /* 0x0000001f09047819 */ /* 0x000fe200000006ff */
[----:B-1----:R-:W-:Y:S06]  /*7d80*/  @!P0 BRA `(.L_x_185) ;  /* 0x0000000400388947 */ /* 0x002fec0003800000 */
.L_x_199:
[----:B------:R-:W1:Y:S01]  /*7d90*/  SYNCS.PHASECHK.TRANS64.TRYWAIT P0, [R7+URZ], R4 ;  /* 0x00000004070075a7 */ /* 0x000e62000800017f */
[----:B------:R-:W-:-:S05]  /*7da0*/  VIADD R0, R0, 0x1 ;  /* 0x0000000100007836 */ /* 0x000fca0000000000 */
[----:B------:R-:W-:-:S04]  /*7db0*/  ISETP.NE.AND P1, PT, R0, 0x7, PT ;  /* 0x000000070000780c */ /* 0x000fc80003f25270 */
[----:B------:R-:W-:Y:S02]  /*7dc0*/  SEL R2, RZ, 0x1, P1 ;  /* 0x00000001ff027807 */ /* 0x000fe40000800000 */
[----:B------:R-:W-:Y:S02]  /*7dd0*/  SEL R0, R0, RZ, P1 ;  /* 0x000000ff00007207 */ /* 0x000fe40000800000 */
[----:B------:R-:W-:-:S03]  /*7de0*/  LOP3.LUT R9, R9, R2, RZ, 0x3c, !PT ;  /* 0x0000000209097212 */ /* 0x000fc600078e3cff */
[----:B0-----:R-:W-:Y:S01]  /*7df0*/  IMAD R6, R0, 0x8, R5 ;  /* 0x0000000800067824 */ /* 0x001fe200078e0205 */
[----:B------:R-:W-:Y:S01]  /*7e00*/  SHF.L.U32 R3, R9, 0x1f, RZ ;  /* 0x0000001f09037819 */ /* 0x000fe200000006ff */
[----:B-1----:R-:W-:Y:S06]  /*7e10*/  @!P0 BRA `(.L_x_186) ;  /* 0x0000000400288947 */ /* 0x002fec0003800000 */
.L_x_200:
        /* <DEDUP_REMOVED lines=9> */
.L_x_201:
        /* <DEDUP_REMOVED lines=9> */
.L_x_202:
[----:B------:R-:W1:Y:S01]  /*7f40*/  SYNCS.PHASECHK.TRANS64.TRYWAIT P0, [R6+URZ], R3 ;  /* 0x00000003060075a7 */ /* 0x000e62000800017f */
[----:B------:R-:W-:-:S05]  /*7f50*/  VIADD R0, R0, 0x1 ;  /* 0x0000000100007836 */ /* 0x000fca0000000000 */
[----:B------:R-:W-:-:S04]  /*7f60*/  ISETP.NE.AND P1, PT, R0, 0x7, PT ;  /* 0x000000070000780c */ /* 0x000fc80003f25270 */
[----:B------:R-:W-:Y:S02]  /*7f70*/  SEL R2, RZ, 0x1, P1 ;  /* 0x00000001ff027807 */ /* 0x000fe40000800000 */
[----:B------:R-:W-:Y:S02]  /*7f80*/  SEL R0, R0, RZ, P1 ;  /* 0x000000ff00007207 */ /* 0x000fe40000800000 */
[----:B------:R-:W-:Y:S01]  /*7f90*/  LOP3.LUT R2, R9, R2, RZ, 0x3c, !PT ;  /* 0x0000000209027212 */ /* 0x000fe200078e3cff */
[----:B-1----:R-:W-:Y:S06]  /*7fa0*/  @!P0 BRA `(.L_x_189) ;  /* 0x0000000400008947 */ /* 0x002fec0003800000 */
.L_x_203:
[----:B------:R-:W-:Y:S01]  /*7fb0*/  IMAD R5, R0, 0x8, R5 ;  /* 0x0000000800057824 */ /* 0x000fe200078e0205 */
[----:B------:R-:W-:-:S07]  /*7fc0*/  SHF.L.U32 R0, R2, 0x1f, RZ ;  /* 0x0000001f02007819 */ /* 0x000fce00000006ff */
.L_x_190:
[----:B--2---:R2:W3:Y:S02]  /*7fd0*/  SYNCS.PHASECHK.TRANS64.TRYWAIT P0, [R5+URZ], R0 ;  /* 0x00000000050075a7 */ /* 0x0044e4000800017f */
[----:B---3--:R-:W-:Y:S05]  /*7fe0*/  @!P0 NANOSLEEP.SYNCS 0x989680 ;  /* 0x009896800000895d */ /* 0x008fea0003900000 */
[----:B------:R-:W3:Y:S02]  /*7ff0*/  @!P0 SYNCS.PHASECHK.TRANS64 P0, [R5+URZ], R0 ;  /* 0x00000000050085a7 */ /* 0x000ee4000800007f */
[----:B---3--:R-:W-:Y:S05]  /*8000*/  @!P0 BRA `(.L_x_190) ;  /* 0xfffffffc00f08947 */ /* 0x008fea000383ffff */
.L_x_182:
[----:B------:R-:W-:Y:S05]  /*8010*/  BSYNC B0 ;  /* 0x0000000000007941 */ /* 0x000fea0003800000 */
.L_x_181:
[----:B------:R-:W-:Y:S05]  /*8020*/  EXIT ;  /* 0x000000000000794d */ /* 0x000fea0003800000 */
.L_x_21:
[----:B-1----:R1:W2:Y:S02]  /*8030*/  SYNCS.PHASECHK.TRANS64.TRYWAIT P1, [R3+URZ], R0 ;  /* 0x00000000030075a7 */ /* 0x0022a4000802017f */
[----:B--2---:R-:W-:Y:S05]  /*8040*/  @!P1 NANOSLEEP.SYNCS 0x989680 ;  /* 0x009896800000995d */ /* 0x004fea0003900000 */
[----:B------:R-:W2:Y:S02]  /*8050*/  @!P1 SYNCS.PHASECHK.TRANS64 P1, [R3+URZ], R0 ;  /* 0x00000000030095a7 */ /* 0x000ea4000802007f */
[----:B--2---:R-:W-:Y:S05]  /*8060*/  @!P1 BRA `(.L_x_21) ;  /* 0xfffffffc00f09947 */ /* 0x004fea000383ffff */
[----:B------:R-:W-:Y:S05]  /*8070*/  BRA `(.L_x_20) ;  /* 0xffffff9400ec7947 */ /* 0x000fea000383ffff */
.L_x_26:
[----:B-1----:R1:W2:Y:S02]  /*8080*/  SYNCS.PHASECHK.TRANS64.TRYWAIT P1, [R5+URZ], R4 ;  /* 0x00000004050075a7 */ /* 0x0022a4000802017f */
[----:B--2---:R-:W-:Y:S05]  /*8090*/  @!P1 NANOSLEEP.SYNCS 0x989680 ;  /* 0x009896800000995d */ /* 0x004fea0003900000 */
[----:B------:R-:W2:Y:S02]  /*80a0*/  @!P1 SYNCS.PHASECHK.TRANS64 P1, [R5+URZ], R4 ;  /* 0x00000004050095a7 */ /* 0x000ea4000802007f */
[----:B--2---:R-:W-:Y:S05]  /*80b0*/  @!P1 BRA `(.L_x_26) ;  /* 0xfffffffc00f09947 */ /* 0x004fea000383ffff */
[----:B------:R-:W-:Y:S05]  /*80c0*/  BRA `(.L_x_25) ;  /* 0xffffff9800c87947 */ /* 0x000fea000383ffff */
.L_x_169:
[----:B------:R-:W-:Y:S01]  /*80d0*/  BSSY B1, `(.L_x_191) ;  /* 0x0000006000017945 */ /* 0x000fe20003800000 */
[----:B------:R-:W-:-:S07]  /*80e0*/  IMAD.MOV.U32 R15, RZ, RZ, -0x1 ;  /* 0xffffffffff0f7424 */ /* 0x000fce00078e00ff */
[----:B------:R-:W-:Y:S05]  /*80f0*/  WARPSYNC.COLLECTIVE R15, `(.L_x_192) ;  /* 0x000000000f0c7348 */ /* 0x000fea0003c00000 */
[----:B------:R-:W-:Y:S02]  /*8100*/  ELECT P6, UR62, PT ;  /* 0x00000000003e782f */ /* 0x000fe400038c0000 */
[----:B------:R-:W-:Y:S01]  /*8110*/  MOV R14, UR62 ;  /* 0x0000003e000e7c02 */ /* 0x000fe20008000f00 */
[----:B------:R-:W-:Y:S10]  /*8120*/  ENDCOLLECTIVE ;  /* 0x000000000000791b */ /* 0x000ff40003800000 */
.L_x_192:
[----:B------:R-:W-:Y:S05]  /*8130*/  BSYNC B1 ;  /* 0x0000000000017941 */ /* 0x000fea0003800000 */
.L_x_191:
[----:B------:R-:W-:Y:S05]  /*8140*/  BRA `(.L_x_193) ;  /* 0xffffffec00cc7947 */ /* 0x000fea000383ffff */
.L_x_172:
[----:B-1----:R1:W2:Y:S02]  /*8150*/  SYNCS.PHASECHK.TRANS64.TRYWAIT P0, [R23+URZ+0x38], R14 ;  /* 0x0000380e170075a7 */ /* 0x0022a4000800017f */
[----:B--2---:R-:W-:Y:S05]  /*8160*/  @!P0 NANOSLEEP.SYNCS 0x989680 ;  /* 0x009896800000895d */ /* 0x004fea0003900000 */
[----:B------:R-:W2:Y:S02]  /*8170*/  @!P0 SYNCS.PHASECHK.TRANS64 P0, [R23+URZ+0x38], R14 ;  /* 0x0000380e170085a7 */ /* 0x000ea4000800007f */
[----:B--2---:R-:W-:Y:S05]  /*8180*/  @!P0 BRA `(.L_x_172) ;  /* 0xfffffffc00f08947 */ /* 0x004fea000383ffff */
[----:B------:R-:W-:Y:S05]  /*8190*/  BRA `(.L_x_194) ;  /* 0xfffffff000047947 */ /* 0x000fea000383ffff */
.L_x_180:
[----:B------:R-:W-:Y:S01]  /*81a0*/  BSSY B0, `(.L_x_195) ;  /* 0x0000006000007945 */ /* 0x000fe20003800000 */
[----:B------:R-:W-:-:S07]  /*81b0*/  IMAD.MOV.U32 R15, RZ, RZ, -0x1 ;  /* 0xffffffffff0f7424 */ /* 0x000fce00078e00ff */
[----:B------:R-:W-:Y:S05]  /*81c0*/  WARPSYNC.COLLECTIVE R15, `(.L_x_196) ;  /* 0x000000000f0c7348 */ /* 0x000fea0003c00000 */
[----:B------:R-:W-:Y:S02]  /*81d0*/  ELECT P6, UR62, PT ;  /* 0x00000000003e782f */ /* 0x000fe400038c0000 */
[----:B------:R-:W-:Y:S01]  /*81e0*/  MOV R14, UR62 ;  /* 0x0000003e000e7c02 */ /* 0x000fe20008000f00 */
[----:B------:R-:W-:Y:S10]  /*81f0*/  ENDCOLLECTIVE ;  /* 0x000000000000791b */ /* 0x000ff40003800000 */
.L_x_196:
[----:B------:R-:W-:Y:S05]  /*8200*/  BSYNC B0 ;  /* 0x0000000000007941 */ /* 0x000fea0003800000 */
.L_x_195:
[----:B------:R-:W-:Y:S05]  /*8210*/  BRA `(.L_x_197) ;  /* 0xfffffff800647947 */ /* 0x000fea000383ffff */
.L_x_184:
[----:B0-----:R0:W1:Y:S02]  /*8220*/  SYNCS.PHASECHK.TRANS64.TRYWAIT P0, [R7+URZ], R2 ;  /* 0x00000002070075a7 */ /* 0x001064000800017f */
[----:B-1----:R-:W-:Y:S05]  /*8230*/  @!P0 NANOSLEEP.SYNCS 0x989680 ;  /* 0x009896800000895d */ /* 0x002fea0003900000 */
[----:B------:R-:W1:Y:S02]  /*8240*/  @!P0 SYNCS.PHASECHK.TRANS64 P0, [R7+URZ], R2 ;  /* 0x00000002070085a7 */ /* 0x000e64000800007f */
[----:B-1----:R-:W-:Y:S05]  /*8250*/  @!P0 BRA `(.L_x_184) ;  /* 0xfffffffc00f08947 */ /* 0x002fea000383ffff */
[----:B------:R-:W-:Y:S05]  /*8260*/  BRA `(.L_x_198) ;  /* 0xfffffff800a47947 */ /* 0x000fea000383ffff */
.L_x_185:
[----:B0-----:R0:W1:Y:S02]  /*8270*/  SYNCS.PHASECHK.TRANS64.TRYWAIT P0, [R6+URZ], R3 ;  /* 0x00000003060075a7 */ /* 0x001064000800017f */
[----:B-1----:R-:W-:Y:S05]  /*8280*/  @!P0 NANOSLEEP.SYNCS 0x989680 ;  /* 0x009896800000895d */ /* 0x002fea0003900000 */
[----:B------:R-:W1:Y:S02]  /*8290*/  @!P0 SYNCS.PHASECHK.TRANS64 P0, [R6+URZ], R3 ;  /* 0x00000003060085a7 */ /* 0x000e64000800007f */
[----:B-1----:R-:W-:Y:S05]  /*82a0*/  @!P0 BRA `(.L_x_185) ;  /* 0xfffffffc00f08947 */ /* 0x002fea000383ffff */
[----:B------:R-:W-:Y:S05]  /*82b0*/  BRA `(.L_x_199) ;  /* 0xfffffff800b47947 */ /* 0x000fea000383ffff */
.L_x_186:
[----:B0-----:R0:W1:Y:S02]  /*82c0*/  SYNCS.PHASECHK.TRANS64.TRYWAIT P0, [R7+URZ], R4 ;  /* 0x00000004070075a7 */ /* 0x001064000800017f */
[----:B-1----:R-:W-:Y:S05]  /*82d0*/  @!P0 NANOSLEEP.SYNCS 0x989680 ;  /* 0x009896800000895d */ /* 0x002fea0003900000 */
[----:B------:R-:W1:Y:S02]  /*82e0*/  @!P0 SYNCS.PHASECHK.TRANS64 P0, [R7+URZ], R4 ;  /* 0x00000004070085a7 */ /* 0x000e64000800007f */
[----:B-1----:R-:W-:Y:S05]  /*82f0*/  @!P0 BRA `(.L_x_186) ;  /* 0xfffffffc00f08947 */ /* 0x002fea000383ffff */
[----:B------:R-:W-:Y:S05]  /*8300*/  BRA `(.L_x_200) ;  /* 0xfffffff800c47947 */ /* 0x000fea000383ffff */
.L_x_187:
[----:B0-----:R0:W1:Y:S02]  /*8310*/  SYNCS.PHASECHK.TRANS64.TRYWAIT P0, [R6+URZ], R3 ;  /* 0x00000003060075a7 */ /* 0x001064000800017f */
[----:B-1----:R-:W-:Y:S05]  /*8320*/  @!P0 NANOSLEEP.SYNCS 0x989680 ;  /* 0x009896800000895d */ /* 0x002fea0003900000 */
[----:B------:R-:W1:Y:S02]  /*8330*/  @!P0 SYNCS.PHASECHK.TRANS64 P0, [R6+URZ], R3 ;  /* 0x00000003060085a7 */ /* 0x000e64000800007f */
[----:B-1----:R-:W-:Y:S05]  /*8340*/  @!P0 BRA `(.L_x_187) ;  /* 0xfffffffc00f08947 */ /* 0x002fea000383ffff */
[----:B------:R-:W-:Y:S05]  /*8350*/  BRA `(.L_x_201) ;  /* 0xfffffff800d47947 */ /* 0x000fea000383ffff */
.L_x_188:
[----:B0-----:R0:W1:Y:S02]  /*8360*/  SYNCS.PHASECHK.TRANS64.TRYWAIT P0, [R7+URZ], R4 ;  /* 0x00000004070075a7 */ /* 0x001064000800017f */
[----:B-1----:R-:W-:Y:S05]  /*8370*/  @!P0 NANOSLEEP.SYNCS 0x989680 ;  /* 0x009896800000895d */ /* 0x002fea0003900000 */
[----:B------:R-:W1:Y:S02]  /*8380*/  @!P0 SYNCS.PHASECHK.TRANS64 P0, [R7+URZ], R4 ;  /* 0x00000004070085a7 */ /* 0x000e64000800007f */
[----:B-1----:R-:W-:Y:S05]  /*8390*/  @!P0 BRA `(.L_x_188) ;  /* 0xfffffffc00f08947 */ /* 0x002fea000383ffff */
[----:B------:R-:W-:Y:S05]  /*83a0*/  BRA `(.L_x_202) ;  /* 0xfffffff800e47947 */ /* 0x000fea000383ffff */
.L_x_189:
[----:B-1----:R1:W2:Y:S02]  /*83b0*/  SYNCS.PHASECHK.TRANS64.TRYWAIT P0, [R6+URZ], R3 ;  /* 0x00000003060075a7 */ /* 0x0022a4000800017f */
[----:B--2---:R-:W-:Y:S05]  /*83c0*/  @!P0 NANOSLEEP.SYNCS 0x989680 ;  /* 0x009896800000895d */ /* 0x004fea0003900000 */
[----:B------:R-:W2:Y:S02]  /*83d0*/  @!P0 SYNCS.PHASECHK.TRANS64 P0, [R6+URZ], R3 ;  /* 0x00000003060085a7 */ /* 0x000ea4000800007f */
[----:B--2---:R-:W-:Y:S05]  /*83e0*/  @!P0 BRA `(.L_x_189) ;  /* 0xfffffffc00f08947 */ /* 0x004fea000383ffff */
[----:B------:R-:W-:Y:S05]  /*83f0*/  BRA `(.L_x_203) ;  /* 0xfffffff800ec7947 */ /* 0x000fea000383ffff */
.L_x_204:
[----:B------:R-:W-:-:S00]  /*8400*/  BRA `(.L_x_204) ;  /* 0xfffffffc00fc7947 */ /* 0x000fc0000383ffff */
[----:B------:R-:W-:-:S00]  /*8410*/  NOP ;  /* 0x0000000000007918 */ /* 0x000fc00000000000 */
        /* <DEDUP_REMOVED lines=14> */
.L_x_205:


//--------------------- .nv.global.init           --------------------------
	.section	.nv.global.init,"aw",@progbits
.nv.global.init:
	.type		$str$22,@object
	.size		$str$22,($str$23 - $str$22)
$str$22:
        /*0000*/ 	.byte	0x6b, 0x5f, 0x74, 0x69, 0x6c, 0x65, 0x5f, 0x63, 0x6f, 0x75, 0x6e, 0x74, 0x20, 0x3e, 0x3d, 0x20
        /*0010*/ 	.byte	0x31, 0x00
	.type		$str$23,@object
	.size		$str$23,(__unnamed_1 - $str$23)
$str$23:
        /*0012*/ 	.byte	0x2f, 0x74, 0x6d, 0x70, 0x2f, 0x63, 0x75, 0x74, 0x6c, 0x61, 0x73, 0x73, 0x5f, 0x73, 0x77, 0x65
        /*0022*/ 	.byte	0x65, 0x70, 0x5f, 0x73, 0x72, 0x63, 0x2f, 0x69, 0x6e, 0x63, 0x6c, 0x75, 0x64, 0x65, 0x2f, 0x63
        /*0032*/ 	.byte	0x75, 0x74, 0x6c, 0x61, 0x73, 0x73, 0x2f, 0x67, 0x65, 0x6d, 0x6d, 0x2f, 0x63, 0x6f, 0x6c, 0x6c
        /*0042*/ 	.byte	0x65, 0x63, 0x74, 0x69, 0x76, 0x65, 0x2f, 0x73, 0x6d, 0x39, 0x30, 0x5f, 0x6d, 0x6d, 0x61, 0x5f
        /*0052*/ 	.byte	0x74, 0x6d, 0x61, 0x5f, 0x67, 0x6d, 0x6d, 0x61, 0x5f, 0x73, 0x73, 0x5f, 0x77, 0x61, 0x72, 0x70
        /*0062*/ 	.byte	0x73, 0x70, 0x65, 0x63, 0x69, 0x61, 0x6c, 0x69, 0x7a, 0x65, 0x64, 0x2e, 0x68, 0x70, 0x70, 0x00
	.type		__unnamed_1,@object
	.size		__unnamed_1,(.L_0 - __unnamed_1)
__unnamed_1:
        /*0072*/ 	.byte	0x76, 0x6f, 0x69, 0x64, 0x20, 0x63, 0x75, 0x74, 0x6c, 0x61, 0x73, 0x73, 0x3a, 0x3a, 0x67, 0x65
        /* <DEDUP_REMOVED lines=177> */
        /*0b92*/ 	.byte	0x64, 0x65, 0x6e, 0x74, 0x69, 0x74, 0x79, 0x5d, 0x00
.L_0:


//--------------------- .nv.shared._ZN7cutlass13device_kernelINS_4gemm6kernel13GemmUniversalIN4cute5tupleIJiiiiEEENS1_10collective13CollectiveMmaINS1_34MainloopSm90TmaGmmaWarpSpecializedILi7ENS5_IJNS4_1CILi4EEENSA_ILi1EEESC_EEENS1_35KernelTmaWarpSpecializedCooperativeEEENS5_IJNSA_ILi128EEESG_NSA_ILi32EEEEEENS_10tfloat32_tENS5_IJlSC_lEEESJ_SK_NS4_8TiledMMAINS4_8MMA_AtomIJNS4_4SM904GMMA30MMA_64x128x8_F32TF32TF32_SS_TNILNSO_7ScaleInE1ELSQ_1EEEEEENS4_6LayoutINS5_IJNSA_ILi2EEESC_SC_EEENS5_IJSC_NSA_ILi0EEESW_EEEEENS5_IJNS4_10UnderscoreESZ_SZ_EEEEENS4_13SM90_TMA_LOADENS4_14ComposedLayoutINS4_7SwizzleILi3ELi4ELi3EEENS4_18smem_ptr_flag_bitsILi32EEENST_INS5_IJNSA_ILi8EEESH_EEENS5_IJSH_SC_EEEEEEEvNS4_8identityENS4_23SM90_TMA_LOAD_MULTICASTES1C_vS1D_EENS_8epilogue10collective6detail29Sm90TmaWarpSpecializedAdapterINS1H_15DefaultEpilogueISJ_SK_SK_NS1G_6thread17LinearCombinationISJ_Li1EffLNS1L_9ScaleType4KindE0ELNS_15FloatRoundStyleE2ESJ_EENS1_15EpilogueDefaultEEEEEvvEEEEvNT_6ParamsE --------------------------
	.section	.nv.shared._ZN7cutlass13device_kernelINS_4gemm6kernel13GemmUniversalIN4cute5tupleIJiiiiEEENS1_10collective13CollectiveMmaINS1_34MainloopSm90TmaGmmaWarpSpecializedILi7ENS5_IJNS4_1CILi4EEENSA_ILi1EEESC_EEENS1_35KernelTmaWarpSpecializedCooperativeEEENS5_IJNSA_ILi128EEESG_NSA_ILi32EEEEEENS_10tfloat32_tENS5_IJlSC_lEEESJ_SK_NS4_8TiledMMAINS4_8MMA_AtomIJNS4_4SM904GMMA30MMA_64x128x8_F32TF32TF32_SS_TNILNSO_7ScaleInE1ELSQ_1EEEEEENS4_6LayoutINS5_IJNSA_ILi2EEESC_SC_EEENS5_IJSC_NSA_ILi0EEESW_EEEEENS5_IJNS4_10UnderscoreESZ_SZ_EEEEENS4_13SM90_TMA_LOADENS4_14ComposedLayoutINS4_7SwizzleILi3ELi4ELi3EEENS4_18smem_ptr_flag_bitsILi32EEENST_INS5_IJNSA_ILi8EEESH_EEENS5_IJSH_SC_EEEEEEEvNS4_8identityENS4_23SM90_TMA_LOAD_MULTICASTES1C_vS1D_EENS_8epilogue10collective6detail29Sm90TmaWarpSpecializedAdapterINS1H_15DefaultEpilogueISJ_SK_SK_NS1G_6thread17LinearCombinationISJ_Li1EffLNS1L_9ScaleType4KindE0ELNS_15FloatRoundStyleE2ESJ_EENS1_15EpilogueDefaultEEEEEvvEEEEvNT_6ParamsE,"aw",@nobits
	.sectionflags	@""
	.align	16
	.zero		1024


//--------------------- .nv.shared.reserved.0     --------------------------
	.section	.nv.shared.reserved.0,"aw",@nobits
	.weak		__nv_reservedSMEM_offset_0_alias
	.size		__nv_reservedSMEM_offset_0_alias, 0, 0
	.other		__nv_reservedSMEM_offset_0_alias,@"STO_CUDA_RESERVED_SHARED STV_DEFAULT"
__nv_reservedSMEM_offset_0_alias:
	.zero		0


//--------------------- .nv.global                --------------------------
	.section	.nv.global,"aw",@nobits
.nv.global:
	.type		_ZN40_INTERNAL_c560ddf0_4_k_cu_eb9f236c_332224cute1_E,@object
	.size		_ZN40_INTERNAL_c560ddf0_4_k_cu_eb9f236c_332224cute1_E,(_ZN40_INTERNAL_c560ddf0_4_k_cu_eb9f236c_332224cuda3std3__45__cpo6cbeginE - _ZN40_INTERNAL_c560ddf0_4_k_cu_eb9f236c_332224cute1_E)
_ZN40_INTERNAL_c560ddf0_4_k_cu_eb9f236c_332224cute1_E:
	.zero		1
	.type		_ZN40_INTERNAL_c560ddf0_4_k_cu_eb9f236c_332224cuda3std3__45__cpo6cbeginE,@object
	.size		_ZN40_INTERNAL_c560ddf0_4_k_cu_eb9f236c_332224cuda3std3__45__cpo6cbeginE,(_ZN40_INTERNAL_c560ddf0_4_k_cu_eb9f236c_332224cuda3std3__48in_placeE - _ZN40_INTERNAL_c560ddf0_4_k_cu_eb9f236c_332224cuda3std3__45__cpo6cbeginE)
_ZN40_INTERNAL_c560ddf0_4_k_cu_eb9f236c_332224cuda3std3__45__cpo6cbeginE:
	.zero		1
	.type		_ZN40_INTERNAL_c560ddf0_4_k_cu_eb9f236c_332224cuda3std3__48in_placeE,@object
	.size		_ZN40_INTERNAL_c560ddf0_4_k_cu_eb9f236c_332224cuda3std3__48in_placeE,(_ZN40_INTERNAL_c560ddf0_4_k_cu_eb9f236c_332224cuda3std6ranges3__45__cpo9iter_moveE - _ZN40_INTERNAL_c560ddf0_4_k_cu_eb9f236c_332224cuda3std3__48in_placeE)
_ZN40_INTERNAL_c560ddf0_4_k_cu_eb9f236c_332224cuda3std3__48in_placeE:
	.zero		1
	.type		_ZN40_INTERNAL_c560ddf0_4_k_cu_eb9f236c_332224cuda3std6ranges3__45__cpo9iter_moveE,@object
	.size		_ZN40_INTERNAL_c560ddf0_4_k_cu_eb9f236c_332224cuda3std6ranges3__45__cpo9iter_moveE,(_ZN40_INTERNAL_c560ddf0_4_k_cu_eb9f236c_332224cuda3std3__45__cpo5beginE - _ZN40_INTERNAL_c560ddf0_4_k_cu_eb9f236c_332224cuda3std6ranges3__45__cpo9iter_moveE)
_ZN40_INTERNAL_c560ddf0_4_k_cu_eb9f236c_332224cuda3std6ranges3__45__cpo9iter_moveE:
	.zero		1
	.type		_ZN40_INTERNAL_c560ddf0_4_k_cu_eb9f236c_332224cuda3std3__45__cpo5beginE,@object
	.size		_ZN40_INTERNAL_c560ddf0_4_k_cu_eb9f236c_332224cuda3std3__45__cpo5beginE,(_ZN40_INTERNAL_c560ddf0_4_k_cu_eb9f236c_332224cuda3std3__442_GLOBAL__N__c560ddf0_4_k_cu_eb9f236c_332226ignoreE - _ZN40_INTERNAL_c560ddf0_4_k_cu_eb9f236c_332224cuda3std3__45__cpo5beginE)
_ZN40_INTERNAL_c560ddf0_4_k_cu_eb9f236c_332224cuda3std3__45__cpo5beginE:
	.zero		1
	.type		_ZN40_INTERNAL_c560ddf0_4_k_cu_eb9f236c_332224cuda3std3__442_GLOBAL__N__c560ddf0_4_k_cu_eb9f236c_332226ignoreE,@object
	.size		_ZN40_INTERNAL_c560ddf0_4_k_cu_eb9f236c_332224cuda3std3__442_GLOBAL__N__c560ddf0_4_k_cu_eb9f236c_332226ignoreE,(_ZN40_INTERNAL_c560ddf0_4_k_cu_eb9f236c_332224cute7productE - _ZN40_INTERNAL_c560ddf0_4_k_cu_eb9f236c_332224cuda3std3__442_GLOBAL__N__c560ddf0_4_k_cu_eb9f236c_332226ignoreE)
_ZN40_INTERNAL_c560ddf0_4_k_cu_eb9f236c_332224cuda3std3__442_GLOBAL__N__c560ddf0_4_k_cu_eb9f236c_332226ignoreE:
	.zero		1
	.type		_ZN40_INTERNAL_c560ddf0_4_k_cu_eb9f236c_332224cute7productE,@object
	.size		_ZN40_INTERNAL_c560ddf0_4_k_cu_eb9f236c_332224cute7productE,(_ZN40_INTERNAL_c560ddf0_4_k_cu_eb9f236c_332224cuda3std3__45__cpo3endE - _ZN40_INTERNAL_c560ddf0_4_k_cu_eb9f236c_332224cute7productE)
_ZN40_INTERNAL_c560ddf0_4_k_cu_eb9f236c_332224cute7productE:
	.zero		1
	.type		_ZN40_INTERNAL_c560ddf0_4_k_cu_eb9f236c_332224cuda3std3__45__cpo3endE,@object
	.size		_ZN40_INTERNAL_c560ddf0_4_k_cu_eb9f236c_332224cuda3std3__45__cpo3endE,(_ZN40_INTERNAL_c560ddf0_4_k_cu_eb9f236c_332224cuda3std3__419piecewise_constructE - _ZN40_INTERNAL_c560ddf0_4_k_cu_eb9f236c_332224cuda3std3__45__cpo3endE)
_ZN40_INTERNAL_c560ddf0_4_k_cu_eb9f236c_332224cuda3std3__45__cpo3endE:
	.zero		1
	.type		_ZN40_INTERNAL_c560ddf0_4_k_cu_eb9f236c_332224cuda3std3__419piecewise_constructE,@object
	.size		_ZN40_INTERNAL_c560ddf0_4_k_cu_eb9f236c_332224cuda3std3__419piecewise_constructE,(_ZN40_INTERNAL_c560ddf0_4_k_cu_eb9f236c_332224cuda3std3__45__cpo4cendE - _ZN40_INTERNAL_c560ddf0_4_k_cu_eb9f236c_332224cuda3std3__419piecewise_constructE)
_ZN40_INTERNAL_c560ddf0_4_k_cu_eb9f236c_332224cuda3std3__419piecewise_constructE:
	.zero		1
	.type		_ZN40_INTERNAL_c560ddf0_4_k_cu_eb9f236c_332224cuda3std3__45__cpo4cendE,@object
	.size		_ZN40_INTERNAL_c560ddf0_4_k_cu_eb9f236c_332224cuda3std3__45__cpo4cendE,(_ZN40_INTERNAL_c560ddf0_4_k_cu_eb9f236c_332224cuda3std6ranges3__45__cpo4swapE - _ZN40_INTERNAL_c560ddf0_4_k_cu_eb9f236c_332224cuda3std3__45__cpo4cendE)
_ZN40_INTERNAL_c560ddf0_4_k_cu_eb9f236c_332224cuda3std3__45__cpo4cendE:
	.zero		1
	.type		_ZN40_INTERNAL_c560ddf0_4_k_cu_eb9f236c_332224cuda3std6ranges3__45__cpo4swapE,@object
	.size		_ZN40_INTERNAL_c560ddf0_4_k_cu_eb9f236c_332224cuda3std6ranges3__45__cpo4swapE,(.L_8 - _ZN40_INTERNAL_c560ddf0_4_k_cu_eb9f236c_332224cuda3std6ranges3__45__cpo4swapE)
_ZN40_INTERNAL_c560ddf0_4_k_cu_eb9f236c_332224cuda3std6ranges3__45__cpo4swapE:
	.zero		1
.L_8:


//--------------------- .nv.constant0._ZN7cutlass13device_kernelINS_4gemm6kernel13GemmUniversalIN4cute5tupleIJiiiiEEENS1_10collective13CollectiveMmaINS1_34MainloopSm90TmaGmmaWarpSpecializedILi7ENS5_IJNS4_1CILi4EEENSA_ILi1EEESC_EEENS1_35KernelTmaWarpSpecializedCooperativeEEENS5_IJNSA_ILi128EEESG_NSA_ILi32EEEEEENS_10tfloat32_tENS5_IJlSC_lEEESJ_SK_NS4_8TiledMMAINS4_8MMA_AtomIJNS4_4SM904GMMA30MMA_64x128x8_F32TF32TF32_SS_TNILNSO_7ScaleInE1ELSQ_1EEEEEENS4_6LayoutINS5_IJNSA_ILi2EEESC_SC_EEENS5_IJSC_NSA_ILi0EEESW_EEEEENS5_IJNS4_10UnderscoreESZ_SZ_EEEEENS4_13SM90_TMA_LOADENS4_14ComposedLayoutINS4_7SwizzleILi3ELi4ELi3EEENS4_18smem_ptr_flag_bitsILi32EEENST_INS5_IJNSA_ILi8EEESH_EEENS5_IJSH_SC_EEEEEEEvNS4_8identityENS4_23SM90_TMA_LOAD_MULTICASTES1C_vS1D_EENS_8epilogue10collective6detail29Sm90TmaWarpSpecializedAdapterINS1H_15DefaultEpilogueISJ_SK_SK_NS1G_6thread17LinearCombinationISJ_Li1EffLNS1L_9ScaleType4KindE0ELNS_15FloatRoundStyleE2ESJ_EENS1_15EpilogueDefaultEEEEEvvEEEEvNT_6ParamsE --------------------------
	.section	.nv.constant0._ZN7cutlass13device_kernelINS_4gemm6kernel13GemmUniversalIN4cute5tupleIJiiiiEEENS1_10collective13CollectiveMmaINS1_34MainloopSm90TmaGmmaWarpSpecializedILi7ENS5_IJNS4_1CILi4EEENSA_ILi1EEESC_EEENS1_35KernelTmaWarpSpecializedCooperativeEEENS5_IJNSA_ILi128EEESG_NSA_ILi32EEEEEENS_10tfloat32_tENS5_IJlSC_lEEESJ_SK_NS4_8TiledMMAINS4_8MMA_AtomIJNS4_4SM904GMMA30MMA_64x128x8_F32TF32TF32_SS_TNILNSO_7ScaleInE1ELSQ_1EEEEEENS4_6LayoutINS5_IJNSA_ILi2EEESC_SC_EEENS5_IJSC_NSA_ILi0EEESW_EEEEENS5_IJNS4_10UnderscoreESZ_SZ_EEEEENS4_13SM90_TMA_LOADENS4_14ComposedLayoutINS4_7SwizzleILi3ELi4ELi3EEENS4_18smem_ptr_flag_bitsILi32EEENST_INS5_IJNSA_ILi8EEESH_EEENS5_IJSH_SC_EEEEEEEvNS4_8identityENS4_23SM90_TMA_LOAD_MULTICASTES1C_vS1D_EENS_8epilogue10collective6detail29Sm90TmaWarpSpecializedAdapterINS1H_15DefaultEpilogueISJ_SK_SK_NS1G_6thread17LinearCombinationISJ_Li1EffLNS1L_9ScaleType4KindE0ELNS_15FloatRoundStyleE2ESJ_EENS1_15EpilogueDefaultEEEEEvvEEEEvNT_6ParamsE,"a",@progbits
	.sectionflags	@""
	.align	4
.nv.constant0._ZN7cutlass13device_kernelINS_4gemm6kernel13GemmUniversalIN4cute5tupleIJiiiiEEENS1_10collective13CollectiveMmaINS1_34MainloopSm90TmaGmmaWarpSpecializedILi7ENS5_IJNS4_1CILi4EEENSA_ILi1EEESC_EEENS1_35KernelTmaWarpSpecializedCooperativeEEENS5_IJNSA_ILi128EEESG_NSA_ILi32EEEEEENS_10tfloat32_tENS5_IJlSC_lEEESJ_SK_NS4_8TiledMMAINS4_8MMA_AtomIJNS4_4SM904GMMA30MMA_64x128x8_F32TF32TF32_SS_TNILNSO_7ScaleInE1ELSQ_1EEEEEENS4_6LayoutINS5_IJNSA_ILi2EEESC_SC_EEENS5_IJSC_NSA_ILi0EEESW_EEEEENS5_IJNS4_10UnderscoreESZ_SZ_EEEEENS4_13SM90_TMA_LOADENS4_14ComposedLayoutINS4_7SwizzleILi3ELi4ELi3EEENS4_18smem_ptr_flag_bitsILi32EEENST_INS5_IJNSA_ILi8EEESH_EEENS5_IJSH_SC_EEEEEEEvNS4_8identityENS4_23SM90_TMA_LOAD_MULTICASTES1C_vS1D_EENS_8epilogue10collective6detail29Sm90TmaWarpSpecializedAdapterINS1H_15DefaultEpilogueISJ_SK_SK_NS1G_6thread17LinearCombinationISJ_Li1EffLNS1L_9ScaleType4KindE0ELNS_15FloatRoundStyleE2ESJ_EENS1_15EpilogueDefaultEEEEEvvEEEEvNT_6ParamsE:
	.zero		1664


//--------------------- SYMBOLS --------------------------

	.type		.nv.reservedSmem.offset0,@object
	.size		.nv.reservedSmem.offset0,0x4
	.type		__assertfail,@function
